	.target	sm_103a

	.elftype	@"ET_EXEC"


//--------------------- .note.nv.tkinfo           --------------------------
	.section	.note.nv.tkinfo,"",@"SHT_NOTE"
	.sectionflags	@"SHF_NOTE_NV_TKINFO"
	.tkinfo
        /*0018*/ 	.word	0x00000002
        /*0030*/ 	.string	""
        /*0030*/ 	.string	"ptxas"
        /*0030*/ 	.string	"Cuda compilation tools, release 13.0, V13.0.88"
        /*0030*/ 	.string	"Build cuda_13.0.r13.0/compiler.36424714_0"
        /*0030*/ 	.string	"-arch sm_103a -m 64 "



//--------------------- .note.nv.cuinfo           --------------------------
	.section	.note.nv.cuinfo,"",@"SHT_NOTE"
	.sectionflags	@"SHF_NOTE_NV_CUINFO"
        /*0018*/ 	.short	0x0002
        /*001a*/ 	.short	0x0067
        /*001c*/ 	.short	0x0082
	.zero		2


//--------------------- .nv.info                  --------------------------
	.section	.nv.info,"",@"SHT_CUDA_INFO"
	.align	4


	//----- nvinfo : EIATTR_REGCOUNT
	.align		4
        /*0000*/ 	.byte	0x04, 0x2f
        /*0002*/ 	.short	(.L_12 - .L_11)
	.align		4
.L_11:
        /*0004*/ 	.word	index@(_ZN7cutlass13device_kernelIN5flash11enable_sm90INS1_16FlashAttnFwdSm90INS1_25CollectiveMainloopFwdSm90ILi2EN4cute5tupleIJNS5_1CILi1EEES8_S8_EEENS6_IJNS7_ILi192EEENS7_ILi144EEENS7_ILi96EEEEEELi96ENS_6half_tEfNS_4arch4Sm90ELb1ELb0ELb0ELb1ELb0ELb1ELb0ELb0ELb1ELb1ELb0ELb0EEENS1_21CollectiveEpilogueFwdINS6_IJSA_SC_SB_EEES9_SE_SG_Li384ELb1ELb1ELb0ELb0EEENS1_36VarlenDynamicPersistentTileSchedulerILi192ELi144ELi384ELi128ELb0ELb1ELb1ELb1ELb1ELb1EEEEEEEEEvNT_6ParamsE)
        /*0008*/ 	.word	0x00000004


	//----- nvinfo : EIATTR_FRAME_SIZE
	.align		4
.L_12:
        /*000c*/ 	.byte	0x04, 0x11
        /*000e*/ 	.short	(.L_14 - .L_13)
	.align		4
.L_13:
        /*0010*/ 	.word	index@(_ZN7cutlass13device_kernelIN5flash11enable_sm90INS1_16FlashAttnFwdSm90INS1_25CollectiveMainloopFwdSm90ILi2EN4cute5tupleIJNS5_1CILi1EEES8_S8_EEENS6_IJNS7_ILi192EEENS7_ILi144EEENS7_ILi96EEEEEELi96ENS_6half_tEfNS_4arch4Sm90ELb1ELb0ELb0ELb1ELb0ELb1ELb0ELb0ELb1ELb1ELb0ELb0EEENS1_21CollectiveEpilogueFwdINS6_IJSA_SC_SB_EEES9_SE_SG_Li384ELb1ELb1ELb0ELb0EEENS1_36VarlenDynamicPersistentTileSchedulerILi192ELi144ELi384ELi128ELb0ELb1ELb1ELb1ELb1ELb1EEEEEEEEEvNT_6ParamsE)
        /*0014*/ 	.word	0x00000000


	//----- nvinfo : EIATTR_REGCOUNT
	.align		4
.L_14:
        /*0018*/ 	.byte	0x04, 0x2f
        /*001a*/ 	.short	(.L_16 - .L_15)
	.align		4
.L_15:
        /*001c*/ 	.word	index@(_ZN7cutlass13device_kernelIN5flash11enable_sm90INS1_16FlashAttnFwdSm90INS1_25CollectiveMainloopFwdSm90ILi2EN4cute5tupleIJNS5_1CILi1EEES8_S8_EEENS6_IJNS7_ILi192EEENS7_ILi144EEENS7_ILi96EEEEEELi96ENS_6half_tEfNS_4arch4Sm90ELb1ELb0ELb0ELb1ELb0ELb0ELb0ELb0ELb1ELb1ELb0ELb0EEENS1_21CollectiveEpilogueFwdINS6_IJSA_SC_SB_EEES9_SE_SG_Li384ELb1ELb1ELb0ELb0EEENS1_36VarlenDynamicPersistentTileSchedulerILi192ELi144ELi384ELi128ELb0ELb1ELb1ELb1ELb1ELb1EEEEEEEEEvNT_6ParamsE)
        /*0020*/ 	.word	0x00000004


	//----- nvinfo : EIATTR_FRAME_SIZE
	.align		4
.L_16:
        /*0024*/ 	.byte	0x04, 0x11
        /*0026*/ 	.short	(.L_18 - .L_17)
	.align		4
.L_17:
        /*0028*/ 	.word	index@(_ZN7cutlass13device_kernelIN5flash11enable_sm90INS1_16FlashAttnFwdSm90INS1_25CollectiveMainloopFwdSm90ILi2EN4cute5tupleIJNS5_1CILi1EEES8_S8_EEENS6_IJNS7_ILi192EEENS7_ILi144EEENS7_ILi96EEEEEELi96ENS_6half_tEfNS_4arch4Sm90ELb1ELb0ELb0ELb1ELb0ELb0ELb0ELb0ELb1ELb1ELb0ELb0EEENS1_21CollectiveEpilogueFwdINS6_IJSA_SC_SB_EEES9_SE_SG_Li384ELb1ELb1ELb0ELb0EEENS1_36VarlenDynamicPersistentTileSchedulerILi192ELi144ELi384ELi128ELb0ELb1ELb1ELb1ELb1ELb1EEEEEEEEEvNT_6ParamsE)
        /*002c*/ 	.word	0x00000000


	//----- nvinfo : EIATTR_REGCOUNT
	.align		4
.L_18:
        /*0030*/ 	.byte	0x04, 0x2f
        /*0032*/ 	.short	(.L_20 - .L_19)
	.align		4
.L_19:
        /*0034*/ 	.word	index@(_ZN7cutlass13device_kernelIN5flash11enable_sm90INS1_16FlashAttnFwdSm90INS1_25CollectiveMainloopFwdSm90ILi2EN4cute5tupleIJNS5_1CILi1EEES8_S8_EEENS6_IJNS7_ILi192EEENS7_ILi144EEENS7_ILi96EEEEEELi96ENS_6half_tEfNS_4arch4Sm90ELb1ELb0ELb0ELb0ELb0ELb0ELb0ELb0ELb1ELb1ELb0ELb0EEENS1_21CollectiveEpilogueFwdINS6_IJSA_SC_SB_EEES9_SE_SG_Li384ELb0ELb1ELb0ELb0EEENS1_30DynamicPersistentTileSchedulerILi384ELi128ELb0ELb1ELb1EEEEEEEEEvNT_6ParamsE)
        /*0038*/ 	.word	0x00000004


	//----- nvinfo : EIATTR_FRAME_SIZE
	.align		4
.L_20:
        /*003c*/ 	.byte	0x04, 0x11
        /*003e*/ 	.short	(.L_22 - .L_21)
	.align		4
.L_21:
        /*0040*/ 	.word	index@(_ZN7cutlass13device_kernelIN5flash11enable_sm90INS1_16FlashAttnFwdSm90INS1_25CollectiveMainloopFwdSm90ILi2EN4cute5tupleIJNS5_1CILi1EEES8_S8_EEENS6_IJNS7_ILi192EEENS7_ILi144EEENS7_ILi96EEEEEELi96ENS_6half_tEfNS_4arch4Sm90ELb1ELb0ELb0ELb0ELb0ELb0ELb0ELb0ELb1ELb1ELb0ELb0EEENS1_21CollectiveEpilogueFwdINS6_IJSA_SC_SB_EEES9_SE_SG_Li384ELb0ELb1ELb0ELb0EEENS1_30DynamicPersistentTileSchedulerILi384ELi128ELb0ELb1ELb1EEEEEEEEEvNT_6ParamsE)
        /*0044*/ 	.word	0x00000000


	//----- nvinfo : EIATTR_REGCOUNT
	.align		4
.L_22:
        /*0048*/ 	.byte	0x04, 0x2f
        /*004a*/ 	.short	(.L_24 - .L_23)
	.align		4
.L_23:
        /*004c*/ 	.word	index@(_ZN7cutlass13device_kernelIN5flash11enable_sm90INS1_16FlashAttnFwdSm90INS1_25CollectiveMainloopFwdSm90ILi2EN4cute5tupleIJNS5_1CILi1EEES8_S8_EEENS6_IJNS7_ILi192EEENS7_ILi128EEENS7_ILi96EEEEEELi96ENS_6half_tEfNS_4arch4Sm90ELb0ELb1ELb0ELb1ELb0ELb1ELb0ELb0ELb1ELb1ELb0ELb0EEENS1_21CollectiveEpilogueFwdINS6_IJSA_SC_SB_EEES9_SE_SG_Li384ELb1ELb1ELb0ELb0EEENS1_36VarlenDynamicPersistentTileSchedulerILi192ELi128ELi384ELi128ELb0ELb1ELb1ELb1ELb0ELb1EEEEEEEEEvNT_6ParamsE)
        /*0050*/ 	.word	0x00000004


	//----- nvinfo : EIATTR_FRAME_SIZE
	.align		4
.L_24:
        /*0054*/ 	.byte	0x04, 0x11
        /*0056*/ 	.short	(.L_26 - .L_25)
	.align		4
.L_25:
        /*0058*/ 	.word	index@(_ZN7cutlass13device_kernelIN5flash11enable_sm90INS1_16FlashAttnFwdSm90INS1_25CollectiveMainloopFwdSm90ILi2EN4cute5tupleIJNS5_1CILi1EEES8_S8_EEENS6_IJNS7_ILi192EEENS7_ILi128EEENS7_ILi96EEEEEELi96ENS_6half_tEfNS_4arch4Sm90ELb0ELb1ELb0ELb1ELb0ELb1ELb0ELb0ELb1ELb1ELb0ELb0EEENS1_21CollectiveEpilogueFwdINS6_IJSA_SC_SB_EEES9_SE_SG_Li384ELb1ELb1ELb0ELb0EEENS1_36VarlenDynamicPersistentTileSchedulerILi192ELi128ELi384ELi128ELb0ELb1ELb1ELb1ELb0ELb1EEEEEEEEEvNT_6ParamsE)
        /*005c*/ 	.word	0x00000000


	//----- nvinfo : EIATTR_REGCOUNT
	.align		4
.L_26:
        /*0060*/ 	.byte	0x04, 0x2f
        /*0062*/ 	.short	(.L_28 - .L_27)
	.align		4
.L_27:
        /*0064*/ 	.word	index@(_ZN7cutlass13device_kernelIN5flash11enable_sm90INS1_16FlashAttnFwdSm90INS1_25CollectiveMainloopFwdSm90ILi2EN4cute5tupleIJNS5_1CILi1EEES8_S8_EEENS6_IJNS7_ILi192EEENS7_ILi128EEENS7_ILi96EEEEEELi96ENS_6half_tEfNS_4arch4Sm90ELb0ELb1ELb0ELb1ELb0ELb0ELb0ELb0ELb1ELb1ELb0ELb0EEENS1_21CollectiveEpilogueFwdINS6_IJSA_SC_SB_EEES9_SE_SG_Li384ELb1ELb1ELb0ELb0EEENS1_36VarlenDynamicPersistentTileSchedulerILi192ELi128ELi384ELi128ELb0ELb1ELb1ELb1ELb0ELb1EEEEEEEEEvNT_6ParamsE)
        /*0068*/ 	.word	0x00000004


	//----- nvinfo : EIATTR_FRAME_SIZE
	.align		4
.L_28:
        /*006c*/ 	.byte	0x04, 0x11
        /*006e*/ 	.short	(.L_30 - .L_29)
	.align		4
.L_29:
        /*0070*/ 	.word	index@(_ZN7cutlass13device_kernelIN5flash11enable_sm90INS1_16FlashAttnFwdSm90INS1_25CollectiveMainloopFwdSm90ILi2EN4cute5tupleIJNS5_1CILi1EEES8_S8_EEENS6_IJNS7_ILi192EEENS7_ILi128EEENS7_ILi96EEEEEELi96ENS_6half_tEfNS_4arch4Sm90ELb0ELb1ELb0ELb1ELb0ELb0ELb0ELb0ELb1ELb1ELb0ELb0EEENS1_21CollectiveEpilogueFwdINS6_IJSA_SC_SB_EEES9_SE_SG_Li384ELb1ELb1ELb0ELb0EEENS1_36VarlenDynamicPersistentTileSchedulerILi192ELi128ELi384ELi128ELb0ELb1ELb1ELb1ELb0ELb1EEEEEEEEEvNT_6ParamsE)
        /*0074*/ 	.word	0x00000000


	//----- nvinfo : EIATTR_REGCOUNT
	.align		4
.L_30:
        /*0078*/ 	.byte	0x04, 0x2f
        /*007a*/ 	.short	(.L_32 - .L_31)
	.align		4
.L_31:
        /*007c*/ 	.word	index@(_ZN7cutlass13device_kernelIN5flash11enable_sm90INS1_16FlashAttnFwdSm90INS1_25CollectiveMainloopFwdSm90ILi2EN4cute5tupleIJNS5_1CILi1EEES8_S8_EEENS6_IJNS7_ILi192EEENS7_ILi128EEENS7_ILi96EEEEEELi96ENS_6half_tEfNS_4arch4Sm90ELb0ELb1ELb0ELb0ELb0ELb0ELb0ELb0ELb1ELb1ELb0ELb0EEENS1_21CollectiveEpilogueFwdINS6_IJSA_SC_SB_EEES9_SE_SG_Li384ELb0ELb1ELb0ELb0EEENS1_30DynamicPersistentTileSchedulerILi384ELi128ELb0ELb1ELb1EEEEEEEEEvNT_6ParamsE)
        /*0080*/ 	.word	0x00000004


	//----- nvinfo : EIATTR_FRAME_SIZE
	.align		4
.L_32:
        /*0084*/ 	.byte	0x04, 0x11
        /*0086*/ 	.short	(.L_34 - .L_33)
	.align		4
.L_33:
        /*0088*/ 	.word	index@(_ZN7cutlass13device_kernelIN5flash11enable_sm90INS1_16FlashAttnFwdSm90INS1_25CollectiveMainloopFwdSm90ILi2EN4cute5tupleIJNS5_1CILi1EEES8_S8_EEENS6_IJNS7_ILi192EEENS7_ILi128EEENS7_ILi96EEEEEELi96ENS_6half_tEfNS_4arch4Sm90ELb0ELb1ELb0ELb0ELb0ELb0ELb0ELb0ELb1ELb1ELb0ELb0EEENS1_21CollectiveEpilogueFwdINS6_IJSA_SC_SB_EEES9_SE_SG_Li384ELb0ELb1ELb0ELb0EEENS1_30DynamicPersistentTileSchedulerILi384ELi128ELb0ELb1ELb1EEEEEEEEEvNT_6ParamsE)
        /*008c*/ 	.word	0x00000000


	//----- nvinfo : EIATTR_REGCOUNT
	.align		4
.L_34:
        /*0090*/ 	.byte	0x04, 0x2f
        /*0092*/ 	.short	(.L_36 - .L_35)
	.align		4
.L_35:
        /*0094*/ 	.word	index@(_ZN7cutlass13device_kernelIN5flash11enable_sm90INS1_16FlashAttnFwdSm90INS1_25CollectiveMainloopFwdSm90ILi2EN4cute5tupleIJNS5_1CILi1EEES8_S8_EEENS6_IJNS7_ILi192EEENS7_ILi144EEENS7_ILi96EEEEEELi96ENS_6half_tEfNS_4arch4Sm90ELb0ELb0ELb0ELb1ELb0ELb1ELb0ELb0ELb1ELb1ELb0ELb0EEENS1_21CollectiveEpilogueFwdINS6_IJSA_SC_SB_EEES9_SE_SG_Li384ELb1ELb1ELb0ELb0EEENS1_36VarlenDynamicPersistentTileSchedulerILi192ELi144ELi384ELi128ELb0ELb1ELb1ELb0ELb1ELb1EEEEEEEEEvNT_6ParamsE)
        /*0098*/ 	.word	0x00000004


	//----- nvinfo : EIATTR_FRAME_SIZE
	.align		4
.L_36:
        /*009c*/ 	.byte	0x04, 0x11
        /*009e*/ 	.short	(.L_38 - .L_37)
	.align		4
.L_37:
        /*00a0*/ 	.word	index@(_ZN7cutlass13device_kernelIN5flash11enable_sm90INS1_16FlashAttnFwdSm90INS1_25CollectiveMainloopFwdSm90ILi2EN4cute5tupleIJNS5_1CILi1EEES8_S8_EEENS6_IJNS7_ILi192EEENS7_ILi144EEENS7_ILi96EEEEEELi96ENS_6half_tEfNS_4arch4Sm90ELb0ELb0ELb0ELb1ELb0ELb1ELb0ELb0ELb1ELb1ELb0ELb0EEENS1_21CollectiveEpilogueFwdINS6_IJSA_SC_SB_EEES9_SE_SG_Li384ELb1ELb1ELb0ELb0EEENS1_36VarlenDynamicPersistentTileSchedulerILi192ELi144ELi384ELi128ELb0ELb1ELb1ELb0ELb1ELb1EEEEEEEEEvNT_6ParamsE)
        /*00a4*/ 	.word	0x00000000


	//----- nvinfo : EIATTR_REGCOUNT
	.align		4
.L_38:
        /*00a8*/ 	.byte	0x04, 0x2f
        /*00aa*/ 	.short	(.L_40 - .L_39)
	.align		4
.L_39:
        /*00ac*/ 	.word	index@(_ZN7cutlass13device_kernelIN5flash11enable_sm90INS1_16FlashAttnFwdSm90INS1_25CollectiveMainloopFwdSm90ILi2EN4cute5tupleIJNS5_1CILi1EEES8_S8_EEENS6_IJNS7_ILi192EEENS7_ILi144EEENS7_ILi96EEEEEELi96ENS_6half_tEfNS_4arch4Sm90ELb0ELb0ELb0ELb1ELb0ELb0ELb0ELb0ELb1ELb1ELb0ELb0EEENS1_21CollectiveEpilogueFwdINS6_IJSA_SC_SB_EEES9_SE_SG_Li384ELb1ELb1ELb0ELb0EEENS1_36VarlenDynamicPersistentTileSchedulerILi192ELi144ELi384ELi128ELb0ELb1ELb1ELb0ELb1ELb1EEEEEEEEEvNT_6ParamsE)
        /*00b0*/ 	.word	0x00000004


	//----- nvinfo : EIATTR_FRAME_SIZE
	.align		4
.L_40:
        /*00b4*/ 	.byte	0x04, 0x11
        /*00b6*/ 	.short	(.L_42 - .L_41)
	.align		4
.L_41:
        /*00b8*/ 	.word	index@(_ZN7cutlass13device_kernelIN5flash11enable_sm90INS1_16FlashAttnFwdSm90INS1_25CollectiveMainloopFwdSm90ILi2EN4cute5tupleIJNS5_1CILi1EEES8_S8_EEENS6_IJNS7_ILi192EEENS7_ILi144EEENS7_ILi96EEEEEELi96ENS_6half_tEfNS_4arch4Sm90ELb0ELb0ELb0ELb1ELb0ELb0ELb0ELb0ELb1ELb1ELb0ELb0EEENS1_21CollectiveEpilogueFwdINS6_IJSA_SC_SB_EEES9_SE_SG_Li384ELb1ELb1ELb0ELb0EEENS1_36VarlenDynamicPersistentTileSchedulerILi192ELi144ELi384ELi128ELb0ELb1ELb1ELb0ELb1ELb1EEEEEEEEEvNT_6ParamsE)
        /*00bc*/ 	.word	0x00000000


	//----- nvinfo : EIATTR_REGCOUNT
	.align		4
.L_42:
        /*00c0*/ 	.byte	0x04, 0x2f
        /*00c2*/ 	.short	(.L_44 - .L_43)
	.align		4
.L_43:
        /*00c4*/ 	.word	index@(_ZN7cutlass13device_kernelIN5flash11enable_sm90INS1_16FlashAttnFwdSm90INS1_25CollectiveMainloopFwdSm90ILi2EN4cute5tupleIJNS5_1CILi1EEES8_S8_EEENS6_IJNS7_ILi192EEENS7_ILi144EEENS7_ILi96EEEEEELi96ENS_6half_tEfNS_4arch4Sm90ELb0ELb0ELb0ELb0ELb0ELb0ELb0ELb0ELb1ELb1ELb0ELb0EEENS1_21CollectiveEpilogueFwdINS6_IJSA_SC_SB_EEES9_SE_SG_Li384ELb0ELb1ELb0ELb0EEENS1_29StaticPersistentTileSchedulerILb0EEEEEEEEEvNT_6ParamsE)
        /*00c8*/ 	.word	0x00000004


	//----- nvinfo : EIATTR_FRAME_SIZE
	.align		4
.L_44:
        /*00cc*/ 	.byte	0x04, 0x11
        /*00ce*/ 	.short	(.L_46 - .L_45)
	.align		4
.L_45:
        /*00d0*/ 	.word	index@(_ZN7cutlass13device_kernelIN5flash11enable_sm90INS1_16FlashAttnFwdSm90INS1_25CollectiveMainloopFwdSm90ILi2EN4cute5tupleIJNS5_1CILi1EEES8_S8_EEENS6_IJNS7_ILi192EEENS7_ILi144EEENS7_ILi96EEEEEELi96ENS_6half_tEfNS_4arch4Sm90ELb0ELb0ELb0ELb0ELb0ELb0ELb0ELb0ELb1ELb1ELb0ELb0EEENS1_21CollectiveEpilogueFwdINS6_IJSA_SC_SB_EEES9_SE_SG_Li384ELb0ELb1ELb0ELb0EEENS1_29StaticPersistentTileSchedulerILb0EEEEEEEEEvNT_6ParamsE)
        /*00d4*/ 	.word	0x00000000


	//----- nvinfo : EIATTR_MIN_STACK_SIZE
	.align		4
.L_46:
        /*00d8*/ 	.byte	0x04, 0x12
        /*00da*/ 	.short	(.L_48 - .L_47)
	.align		4
.L_47:
        /*00dc*/ 	.word	index@(_ZN7cutlass13device_kernelIN5flash11enable_sm90INS1_16FlashAttnFwdSm90INS1_25CollectiveMainloopFwdSm90ILi2EN4cute5tupleIJNS5_1CILi1EEES8_S8_EEENS6_IJNS7_ILi192EEENS7_ILi144EEENS7_ILi96EEEEEELi96ENS_6half_tEfNS_4arch4Sm90ELb0ELb0ELb0ELb0ELb0ELb0ELb0ELb0ELb1ELb1ELb0ELb0EEENS1_21CollectiveEpilogueFwdINS6_IJSA_SC_SB_EEES9_SE_SG_Li384ELb0ELb1ELb0ELb0EEENS1_29StaticPersistentTileSchedulerILb0EEEEEEEEEvNT_6ParamsE)
        /*00e0*/ 	.word	0x00000000


	//----- nvinfo : EIATTR_MIN_STACK_SIZE
	.align		4
.L_48:
        /*00e4*/ 	.byte	0x04, 0x12
        /*00e6*/ 	.short	(.L_50 - .L_49)
	.align		4
.L_49:
        /*00e8*/ 	.word	index@(_ZN7cutlass13device_kernelIN5flash11enable_sm90INS1_16FlashAttnFwdSm90INS1_25CollectiveMainloopFwdSm90ILi2EN4cute5tupleIJNS5_1CILi1EEES8_S8_EEENS6_IJNS7_ILi192EEENS7_ILi144EEENS7_ILi96EEEEEELi96ENS_6half_tEfNS_4arch4Sm90ELb0ELb0ELb0ELb1ELb0ELb0ELb0ELb0ELb1ELb1ELb0ELb0EEENS1_21CollectiveEpilogueFwdINS6_IJSA_SC_SB_EEES9_SE_SG_Li384ELb1ELb1ELb0ELb0EEENS1_36VarlenDynamicPersistentTileSchedulerILi192ELi144ELi384ELi128ELb0ELb1ELb1ELb0ELb1ELb1EEEEEEEEEvNT_6ParamsE)
        /*00ec*/ 	.word	0x00000000


	//----- nvinfo : EIATTR_MIN_STACK_SIZE
	.align		4
.L_50:
        /*00f0*/ 	.byte	0x04, 0x12
        /*00f2*/ 	.short	(.L_52 - .L_51)
	.align		4
.L_51:
        /*00f4*/ 	.word	index@(_ZN7cutlass13device_kernelIN5flash11enable_sm90INS1_16FlashAttnFwdSm90INS1_25CollectiveMainloopFwdSm90ILi2EN4cute5tupleIJNS5_1CILi1EEES8_S8_EEENS6_IJNS7_ILi192EEENS7_ILi144EEENS7_ILi96EEEEEELi96ENS_6half_tEfNS_4arch4Sm90ELb0ELb0ELb0ELb1ELb0ELb1ELb0ELb0ELb1ELb1ELb0ELb0EEENS1_21CollectiveEpilogueFwdINS6_IJSA_SC_SB_EEES9_SE_SG_Li384ELb1ELb1ELb0ELb0EEENS1_36VarlenDynamicPersistentTileSchedulerILi192ELi144ELi384ELi128ELb0ELb1ELb1ELb0ELb1ELb1EEEEEEEEEvNT_6ParamsE)
        /*00f8*/ 	.word	0x00000000


	//----- nvinfo : EIATTR_MIN_STACK_SIZE
	.align		4
.L_52:
        /*00fc*/ 	.byte	0x04, 0x12
        /*00fe*/ 	.short	(.L_54 - .L_53)
	.align		4
.L_53:
        /*0100*/ 	.word	index@(_ZN7cutlass13device_kernelIN5flash11enable_sm90INS1_16FlashAttnFwdSm90INS1_25CollectiveMainloopFwdSm90ILi2EN4cute5tupleIJNS5_1CILi1EEES8_S8_EEENS6_IJNS7_ILi192EEENS7_ILi128EEENS7_ILi96EEEEEELi96ENS_6half_tEfNS_4arch4Sm90ELb0ELb1ELb0ELb0ELb0ELb0ELb0ELb0ELb1ELb1ELb0ELb0EEENS1_21CollectiveEpilogueFwdINS6_IJSA_SC_SB_EEES9_SE_SG_Li384ELb0ELb1ELb0ELb0EEENS1_30DynamicPersistentTileSchedulerILi384ELi128ELb0ELb1ELb1EEEEEEEEEvNT_6ParamsE)
        /*0104*/ 	.word	0x00000000


	//----- nvinfo : EIATTR_MIN_STACK_SIZE
	.align		4
.L_54:
        /*0108*/ 	.byte	0x04, 0x12
        /*010a*/ 	.short	(.L_56 - .L_55)
	.align		4
.L_55:
        /*010c*/ 	.word	index@(_ZN7cutlass13device_kernelIN5flash11enable_sm90INS1_16FlashAttnFwdSm90INS1_25CollectiveMainloopFwdSm90ILi2EN4cute5tupleIJNS5_1CILi1EEES8_S8_EEENS6_IJNS7_ILi192EEENS7_ILi128EEENS7_ILi96EEEEEELi96ENS_6half_tEfNS_4arch4Sm90ELb0ELb1ELb0ELb1ELb0ELb0ELb0ELb0ELb1ELb1ELb0ELb0EEENS1_21CollectiveEpilogueFwdINS6_IJSA_SC_SB_EEES9_SE_SG_Li384ELb1ELb1ELb0ELb0EEENS1_36VarlenDynamicPersistentTileSchedulerILi192ELi128ELi384ELi128ELb0ELb1ELb1ELb1ELb0ELb1EEEEEEEEEvNT_6ParamsE)
        /*0110*/ 	.word	0x00000000


	//----- nvinfo : EIATTR_MIN_STACK_SIZE
	.align		4
.L_56:
        /*0114*/ 	.byte	0x04, 0x12
        /*0116*/ 	.short	(.L_58 - .L_57)
	.align		4
.L_57:
        /*0118*/ 	.word	index@(_ZN7cutlass13device_kernelIN5flash11enable_sm90INS1_16FlashAttnFwdSm90INS1_25CollectiveMainloopFwdSm90ILi2EN4cute5tupleIJNS5_1CILi1EEES8_S8_EEENS6_IJNS7_ILi192EEENS7_ILi128EEENS7_ILi96EEEEEELi96ENS_6half_tEfNS_4arch4Sm90ELb0ELb1ELb0ELb1ELb0ELb1ELb0ELb0ELb1ELb1ELb0ELb0EEENS1_21CollectiveEpilogueFwdINS6_IJSA_SC_SB_EEES9_SE_SG_Li384ELb1ELb1ELb0ELb0EEENS1_36VarlenDynamicPersistentTileSchedulerILi192ELi128ELi384ELi128ELb0ELb1ELb1ELb1ELb0ELb1EEEEEEEEEvNT_6ParamsE)
        /*011c*/ 	.word	0x00000000


	//----- nvinfo : EIATTR_MIN_STACK_SIZE
	.align		4
.L_58:
        /*0120*/ 	.byte	0x04, 0x12
        /*0122*/ 	.short	(.L_60 - .L_59)
	.align		4
.L_59:
        /*0124*/ 	.word	index@(_ZN7cutlass13device_kernelIN5flash11enable_sm90INS1_16FlashAttnFwdSm90INS1_25CollectiveMainloopFwdSm90ILi2EN4cute5tupleIJNS5_1CILi1EEES8_S8_EEENS6_IJNS7_ILi192EEENS7_ILi144EEENS7_ILi96EEEEEELi96ENS_6half_tEfNS_4arch4Sm90ELb1ELb0ELb0ELb0ELb0ELb0ELb0ELb0ELb1ELb1ELb0ELb0EEENS1_21CollectiveEpilogueFwdINS6_IJSA_SC_SB_EEES9_SE_SG_Li384ELb0ELb1ELb0ELb0EEENS1_30DynamicPersistentTileSchedulerILi384ELi128ELb0ELb1ELb1EEEEEEEEEvNT_6ParamsE)
        /*0128*/ 	.word	0x00000000


	//----- nvinfo : EIATTR_MIN_STACK_SIZE
	.align		4
.L_60:
        /*012c*/ 	.byte	0x04, 0x12
        /*012e*/ 	.short	(.L_62 - .L_61)
	.align		4
.L_61:
        /*0130*/ 	.word	index@(_ZN7cutlass13device_kernelIN5flash11enable_sm90INS1_16FlashAttnFwdSm90INS1_25CollectiveMainloopFwdSm90ILi2EN4cute5tupleIJNS5_1CILi1EEES8_S8_EEENS6_IJNS7_ILi192EEENS7_ILi144EEENS7_ILi96EEEEEELi96ENS_6half_tEfNS_4arch4Sm90ELb1ELb0ELb0ELb1ELb0ELb0ELb0ELb0ELb1ELb1ELb0ELb0EEENS1_21CollectiveEpilogueFwdINS6_IJSA_SC_SB_EEES9_SE_SG_Li384ELb1ELb1ELb0ELb0EEENS1_36VarlenDynamicPersistentTileSchedulerILi192ELi144ELi384ELi128ELb0ELb1ELb1ELb1ELb1ELb1EEEEEEEEEvNT_6ParamsE)
        /*0134*/ 	.word	0x00000000


	//----- nvinfo : EIATTR_MIN_STACK_SIZE
	.align		4
.L_62:
        /*0138*/ 	.byte	0x04, 0x12
        /*013a*/ 	.short	(.L_64 - .L_63)
	.align		4
.L_63:
        /*013c*/ 	.word	index@(_ZN7cutlass13device_kernelIN5flash11enable_sm90INS1_16FlashAttnFwdSm90INS1_25CollectiveMainloopFwdSm90ILi2EN4cute5tupleIJNS5_1CILi1EEES8_S8_EEENS6_IJNS7_ILi192EEENS7_ILi144EEENS7_ILi96EEEEEELi96ENS_6half_tEfNS_4arch4Sm90ELb1ELb0ELb0ELb1ELb0ELb1ELb0ELb0ELb1ELb1ELb0ELb0EEENS1_21CollectiveEpilogueFwdINS6_IJSA_SC_SB_EEES9_SE_SG_Li384ELb1ELb1ELb0ELb0EEENS1_36VarlenDynamicPersistentTileSchedulerILi192ELi144ELi384ELi128ELb0ELb1ELb1ELb1ELb1ELb1EEEEEEEEEvNT_6ParamsE)
        /*0140*/ 	.word	0x00000000
.L_64:


//--------------------- .nv.compat                --------------------------
	.section	.nv.compat,"",@"SHT_CUDA_COMPAT_INFO"
	.align	4
        /*0000*/ 	.byte	0x02, 0x09, 0x01, 0x00, 0x02, 0x02, 0x01, 0x00, 0x02, 0x05, 0x05, 0x00, 0x03, 0x07, 0x01, 0x01
        /*0010*/ 	.byte	0x02, 0x03, 0x00, 0x00, 0x02, 0x06, 0x01, 0x00, 0x04, 0x0b, 0x08, 0x00, 0x00, 0x00, 0x00, 0x00
        /*0020*/ 	.byte	0x00, 0x00, 0x00, 0x00


//--------------------- .nv.info._ZN7cutlass13device_kernelIN5flash11enable_sm90INS1_16FlashAttnFwdSm90INS1_25CollectiveMainloopFwdSm90ILi2EN4cute5tupleIJNS5_1CILi1EEES8_S8_EEENS6_IJNS7_ILi192EEENS7_ILi144EEENS7_ILi96EEEEEELi96ENS_6half_tEfNS_4arch4Sm90ELb0ELb0ELb0ELb0ELb0ELb0ELb0ELb0ELb1ELb1ELb0ELb0EEENS1_21CollectiveEpilogueFwdINS6_IJSA_SC_SB_EEES9_SE_SG_Li384ELb0ELb1ELb0ELb0EEENS1_29StaticPersistentTileSchedulerILb0EEEEEEEEEvNT_6ParamsE --------------------------
	.section	.nv.info._ZN7cutlass13device_kernelIN5flash11enable_sm90INS1_16FlashAttnFwdSm90INS1_25CollectiveMainloopFwdSm90ILi2EN4cute5tupleIJNS5_1CILi1EEES8_S8_EEENS6_IJNS7_ILi192EEENS7_ILi144EEENS7_ILi96EEEEEELi96ENS_6half_tEfNS_4arch4Sm90ELb0ELb0ELb0ELb0ELb0ELb0ELb0ELb0ELb1ELb1ELb0ELb0EEENS1_21CollectiveEpilogueFwdINS6_IJSA_SC_SB_EEES9_SE_SG_Li384ELb0ELb1ELb0ELb0EEENS1_29StaticPersistentTileSchedulerILb0EEEEEEEEEvNT_6ParamsE,"",@"SHT_CUDA_INFO"
	.sectionflags	@""
	.align	4


	//----- nvinfo : EIATTR_CUDA_API_VERSION
	.align		4
        /*0000*/ 	.byte	0x04, 0x37
        /*0002*/ 	.short	(.L_66 - .L_65)
.L_65:
        /*0004*/ 	.word	0x00000082


	//----- nvinfo : EIATTR_KPARAM_INFO
	.align		4
.L_66:
        /*0008*/ 	.byte	0x04, 0x17
        /*000a*/ 	.short	(.L_68 - .L_67)
.L_67:
        /*000c*/ 	.word	0x00000000
        /*0010*/ 	.short	0x0000
        /*0012*/ 	.short	0x0000
        /*0014*/ 	.byte	0x00, 0xf0, 0x01, 0x28


	//----- nvinfo : EIATTR_SPARSE_MMA_MASK
	.align		4
.L_68:
        /*0018*/ 	.byte	0x03, 0x50
        /*001a*/ 	.short	0x0000


	//----- nvinfo : EIATTR_MAXREG_COUNT
	.align		4
        /*001c*/ 	.byte	0x03, 0x1b
        /*001e*/ 	.short	0x0080


	//----- nvinfo : EIATTR_MERCURY_ISA_VERSION
	.align		4
        /*0020*/ 	.byte	0x03, 0x5f
        /*0022*/ 	.short	0x0101


	//----- nvinfo : EIATTR_VRC_CTA_INIT_COUNT
	.align		4
        /*0024*/ 	.byte	0x02, 0x4a
	.zero		1
	.zero		1


	//----- nvinfo : EIATTR_EXIT_INSTR_OFFSETS
	.align		4
        /*0028*/ 	.byte	0x04, 0x1c
        /*002a*/ 	.short	(.L_70 - .L_69)


	//   ....[0]....
.L_69:
        /*002c*/ 	.word	0x00000010


	//----- nvinfo : EIATTR_MAX_THREADS
	.align		4
.L_70:
        /*0030*/ 	.byte	0x04, 0x05
        /*0032*/ 	.short	(.L_72 - .L_71)
.L_71:
        /*0034*/ 	.word	0x00000200
        /*0038*/ 	.word	0x00000001
        /*003c*/ 	.word	0x00000001


	//----- nvinfo : EIATTR_CBANK_PARAM_SIZE
	.align		4
.L_72:
        /*0040*/ 	.byte	0x03, 0x19
        /*0042*/ 	.short	0x0a00


	//----- nvinfo : EIATTR_PARAM_CBANK
	.align		4
        /*0044*/ 	.byte	0x04, 0x0a
        /*0046*/ 	.short	(.L_74 - .L_73)
	.align		4
.L_73:
        /*0048*/ 	.word	index@(.nv.constant0._ZN7cutlass13device_kernelIN5flash11enable_sm90INS1_16FlashAttnFwdSm90INS1_25CollectiveMainloopFwdSm90ILi2EN4cute5tupleIJNS5_1CILi1EEES8_S8_EEENS6_IJNS7_ILi192EEENS7_ILi144EEENS7_ILi96EEEEEELi96ENS_6half_tEfNS_4arch4Sm90ELb0ELb0ELb0ELb0ELb0ELb0ELb0ELb0ELb1ELb1ELb0ELb0EEENS1_21CollectiveEpilogueFwdINS6_IJSA_SC_SB_EEES9_SE_SG_Li384ELb0ELb1ELb0ELb0EEENS1_29StaticPersistentTileSchedulerILb0EEEEEEEEEvNT_6ParamsE)
        /*004c*/ 	.short	0x0380
        /*004e*/ 	.short	0x0a00


	//----- nvinfo : EIATTR_SW_WAR
	.align		4
.L_74:
        /*0050*/ 	.byte	0x04, 0x36
        /*0052*/ 	.short	(.L_76 - .L_75)
.L_75:
        /*0054*/ 	.word	0x00000008
.L_76:


//--------------------- .nv.info._ZN7cutlass13device_kernelIN5flash11enable_sm90INS1_16FlashAttnFwdSm90INS1_25CollectiveMainloopFwdSm90ILi2EN4cute5tupleIJNS5_1CILi1EEES8_S8_EEENS6_IJNS7_ILi192EEENS7_ILi144EEENS7_ILi96EEEEEELi96ENS_6half_tEfNS_4arch4Sm90ELb0ELb0ELb0ELb1ELb0ELb0ELb0ELb0ELb1ELb1ELb0ELb0EEENS1_21CollectiveEpilogueFwdINS6_IJSA_SC_SB_EEES9_SE_SG_Li384ELb1ELb1ELb0ELb0EEENS1_36VarlenDynamicPersistentTileSchedulerILi192ELi144ELi384ELi128ELb0ELb1ELb1ELb0ELb1ELb1EEEEEEEEEvNT_6ParamsE --------------------------
	.section	.nv.info._ZN7cutlass13device_kernelIN5flash11enable_sm90INS1_16FlashAttnFwdSm90INS1_25CollectiveMainloopFwdSm90ILi2EN4cute5tupleIJNS5_1CILi1EEES8_S8_EEENS6_IJNS7_ILi192EEENS7_ILi144EEENS7_ILi96EEEEEELi96ENS_6half_tEfNS_4arch4Sm90ELb0ELb0ELb0ELb1ELb0ELb0ELb0ELb0ELb1ELb1ELb0ELb0EEENS1_21CollectiveEpilogueFwdINS6_IJSA_SC_SB_EEES9_SE_SG_Li384ELb1ELb1ELb0ELb0EEENS1_36VarlenDynamicPersistentTileSchedulerILi192ELi144ELi384ELi128ELb0ELb1ELb1ELb0ELb1ELb1EEEEEEEEEvNT_6ParamsE,"",@"SHT_CUDA_INFO"
	.sectionflags	@""
	.align	4


	//----- nvinfo : EIATTR_CUDA_API_VERSION
	.align		4
        /*0000*/ 	.byte	0x04, 0x37
        /*0002*/ 	.short	(.L_78 - .L_77)
.L_77:
        /*0004*/ 	.word	0x00000082


	//----- nvinfo : EIATTR_KPARAM_INFO
	.align		4
.L_78:
        /*0008*/ 	.byte	0x04, 0x17
        /*000a*/ 	.short	(.L_80 - .L_79)
.L_79:
        /*000c*/ 	.word	0x00000000
        /*0010*/ 	.short	0x0000
        /*0012*/ 	.short	0x0000
        /*0014*/ 	.byte	0x00, 0xf0, 0x01, 0x2a


	//----- nvinfo : EIATTR_SPARSE_MMA_MASK
	.align		4
.L_80:
        /*0018*/ 	.byte	0x03, 0x50
        /*001a*/ 	.short	0x0000


	//----- nvinfo : EIATTR_MAXREG_COUNT
	.align		4
        /*001c*/ 	.byte	0x03, 0x1b
        /*001e*/ 	.short	0x0080


	//----- nvinfo : EIATTR_MERCURY_ISA_VERSION
	.align		4
        /*0020*/ 	.byte	0x03, 0x5f
        /*0022*/ 	.short	0x0101


	//----- nvinfo : EIATTR_VRC_CTA_INIT_COUNT
	.align		4
        /*0024*/ 	.byte	0x02, 0x4a
	.zero		1
	.zero		1


	//----- nvinfo : EIATTR_EXIT_INSTR_OFFSETS
	.align		4
        /*0028*/ 	.byte	0x04, 0x1c
        /*002a*/ 	.short	(.L_82 - .L_81)


	//   ....[0]....
.L_81:
        /*002c*/ 	.word	0x00000010


	//----- nvinfo : EIATTR_MAX_THREADS
	.align		4
.L_82:
        /*0030*/ 	.byte	0x04, 0x05
        /*0032*/ 	.short	(.L_84 - .L_83)
.L_83:
        /*0034*/ 	.word	0x00000200
        /*0038*/ 	.word	0x00000001
        /*003c*/ 	.word	0x00000001


	//----- nvinfo : EIATTR_CBANK_PARAM_SIZE
	.align		4
.L_84:
        /*0040*/ 	.byte	0x03, 0x19
        /*0042*/ 	.short	0x0a80


	//----- nvinfo : EIATTR_PARAM_CBANK
	.align		4
        /*0044*/ 	.byte	0x04, 0x0a
        /*0046*/ 	.short	(.L_86 - .L_85)
	.align		4
.L_85:
        /*0048*/ 	.word	index@(.nv.constant0._ZN7cutlass13device_kernelIN5flash11enable_sm90INS1_16FlashAttnFwdSm90INS1_25CollectiveMainloopFwdSm90ILi2EN4cute5tupleIJNS5_1CILi1EEES8_S8_EEENS6_IJNS7_ILi192EEENS7_ILi144EEENS7_ILi96EEEEEELi96ENS_6half_tEfNS_4arch4Sm90ELb0ELb0ELb0ELb1ELb0ELb0ELb0ELb0ELb1ELb1ELb0ELb0EEENS1_21CollectiveEpilogueFwdINS6_IJSA_SC_SB_EEES9_SE_SG_Li384ELb1ELb1ELb0ELb0EEENS1_36VarlenDynamicPersistentTileSchedulerILi192ELi144ELi384ELi128ELb0ELb1ELb1ELb0ELb1ELb1EEEEEEEEEvNT_6ParamsE)
        /*004c*/ 	.short	0x0380
        /*004e*/ 	.short	0x0a80


	//----- nvinfo : EIATTR_SW_WAR
	.align		4
.L_86:
        /*0050*/ 	.byte	0x04, 0x36
        /*0052*/ 	.short	(.L_88 - .L_87)
.L_87:
        /*0054*/ 	.word	0x00000008
.L_88:


//--------------------- .nv.info._ZN7cutlass13device_kernelIN5flash11enable_sm90INS1_16FlashAttnFwdSm90INS1_25CollectiveMainloopFwdSm90ILi2EN4cute5tupleIJNS5_1CILi1EEES8_S8_EEENS6_IJNS7_ILi192EEENS7_ILi144EEENS7_ILi96EEEEEELi96ENS_6half_tEfNS_4arch4Sm90ELb0ELb0ELb0ELb1ELb0ELb1ELb0ELb0ELb1ELb1ELb0ELb0EEENS1_21CollectiveEpilogueFwdINS6_IJSA_SC_SB_EEES9_SE_SG_Li384ELb1ELb1ELb0ELb0EEENS1_36VarlenDynamicPersistentTileSchedulerILi192ELi144ELi384ELi128ELb0ELb1ELb1ELb0ELb1ELb1EEEEEEEEEvNT_6ParamsE --------------------------
	.section	.nv.info._ZN7cutlass13device_kernelIN5flash11enable_sm90INS1_16FlashAttnFwdSm90INS1_25CollectiveMainloopFwdSm90ILi2EN4cute5tupleIJNS5_1CILi1EEES8_S8_EEENS6_IJNS7_ILi192EEENS7_ILi144EEENS7_ILi96EEEEEELi96ENS_6half_tEfNS_4arch4Sm90ELb0ELb0ELb0ELb1ELb0ELb1ELb0ELb0ELb1ELb1ELb0ELb0EEENS1_21CollectiveEpilogueFwdINS6_IJSA_SC_SB_EEES9_SE_SG_Li384ELb1ELb1ELb0ELb0EEENS1_36VarlenDynamicPersistentTileSchedulerILi192ELi144ELi384ELi128ELb0ELb1ELb1ELb0ELb1ELb1EEEEEEEEEvNT_6ParamsE,"",@"SHT_CUDA_INFO"
	.sectionflags	@""
	.align	4


	//----- nvinfo : EIATTR_CUDA_API_VERSION
	.align		4
        /*0000*/ 	.byte	0x04, 0x37
        /*0002*/ 	.short	(.L_90 - .L_89)
.L_89:
        /*0004*/ 	.word	0x00000082


	//----- nvinfo : EIATTR_KPARAM_INFO
	.align		4
.L_90:
        /*0008*/ 	.byte	0x04, 0x17
        /*000a*/ 	.short	(.L_92 - .L_91)
.L_91:
        /*000c*/ 	.word	0x00000000
        /*0010*/ 	.short	0x0000
        /*0012*/ 	.short	0x0000
        /*0014*/ 	.byte	0x00, 0xf0, 0x01, 0x2a


	//----- nvinfo : EIATTR_SPARSE_MMA_MASK
	.align		4
.L_92:
        /*0018*/ 	.byte	0x03, 0x50
        /*001a*/ 	.short	0x0000


	//----- nvinfo : EIATTR_MAXREG_COUNT
	.align		4
        /*001c*/ 	.byte	0x03, 0x1b
        /*001e*/ 	.short	0x0080


	//----- nvinfo : EIATTR_MERCURY_ISA_VERSION
	.align		4
        /*0020*/ 	.byte	0x03, 0x5f
        /*0022*/ 	.short	0x0101


	//----- nvinfo : EIATTR_VRC_CTA_INIT_COUNT
	.align		4
        /*0024*/ 	.byte	0x02, 0x4a
	.zero		1
	.zero		1


	//----- nvinfo : EIATTR_EXIT_INSTR_OFFSETS
	.align		4
        /*0028*/ 	.byte	0x04, 0x1c
        /*002a*/ 	.short	(.L_94 - .L_93)


	//   ....[0]....
.L_93:
        /*002c*/ 	.word	0x00000010


	//----- nvinfo : EIATTR_MAX_THREADS
	.align		4
.L_94:
        /*0030*/ 	.byte	0x04, 0x05
        /*0032*/ 	.short	(.L_96 - .L_95)
.L_95:
        /*0034*/ 	.word	0x00000200
        /*0038*/ 	.word	0x00000001
        /*003c*/ 	.word	0x00000001


	//----- nvinfo : EIATTR_CBANK_PARAM_SIZE
	.align		4
.L_96:
        /*0040*/ 	.byte	0x03, 0x19
        /*0042*/ 	.short	0x0a80


	//----- nvinfo : EIATTR_PARAM_CBANK
	.align		4
        /*0044*/ 	.byte	0x04, 0x0a
        /*0046*/ 	.short	(.L_98 - .L_97)
	.align		4
.L_97:
        /*0048*/ 	.word	index@(.nv.constant0._ZN7cutlass13device_kernelIN5flash11enable_sm90INS1_16FlashAttnFwdSm90INS1_25CollectiveMainloopFwdSm90ILi2EN4cute5tupleIJNS5_1CILi1EEES8_S8_EEENS6_IJNS7_ILi192EEENS7_ILi144EEENS7_ILi96EEEEEELi96ENS_6half_tEfNS_4arch4Sm90ELb0ELb0ELb0ELb1ELb0ELb1ELb0ELb0ELb1ELb1ELb0ELb0EEENS1_21CollectiveEpilogueFwdINS6_IJSA_SC_SB_EEES9_SE_SG_Li384ELb1ELb1ELb0ELb0EEENS1_36VarlenDynamicPersistentTileSchedulerILi192ELi144ELi384ELi128ELb0ELb1ELb1ELb0ELb1ELb1EEEEEEEEEvNT_6ParamsE)
        /*004c*/ 	.short	0x0380
        /*004e*/ 	.short	0x0a80


	//----- nvinfo : EIATTR_SW_WAR
	.align		4
.L_98:
        /*0050*/ 	.byte	0x04, 0x36
        /*0052*/ 	.short	(.L_100 - .L_99)
.L_99:
        /*0054*/ 	.word	0x00000008
.L_100:


//--------------------- .nv.info._ZN7cutlass13device_kernelIN5flash11enable_sm90INS1_16FlashAttnFwdSm90INS1_25CollectiveMainloopFwdSm90ILi2EN4cute5tupleIJNS5_1CILi1EEES8_S8_EEENS6_IJNS7_ILi192EEENS7_ILi128EEENS7_ILi96EEEEEELi96ENS_6half_tEfNS_4arch4Sm90ELb0ELb1ELb0ELb0ELb0ELb0ELb0ELb0ELb1ELb1ELb0ELb0EEENS1_21CollectiveEpilogueFwdINS6_IJSA_SC_SB_EEES9_SE_SG_Li384ELb0ELb1ELb0ELb0EEENS1_30DynamicPersistentTileSchedulerILi384ELi128ELb0ELb1ELb1EEEEEEEEEvNT_6ParamsE --------------------------
	.section	.nv.info._ZN7cutlass13device_kernelIN5flash11enable_sm90INS1_16FlashAttnFwdSm90INS1_25CollectiveMainloopFwdSm90ILi2EN4cute5tupleIJNS5_1CILi1EEES8_S8_EEENS6_IJNS7_ILi192EEENS7_ILi128EEENS7_ILi96EEEEEELi96ENS_6half_tEfNS_4arch4Sm90ELb0ELb1ELb0ELb0ELb0ELb0ELb0ELb0ELb1ELb1ELb0ELb0EEENS1_21CollectiveEpilogueFwdINS6_IJSA_SC_SB_EEES9_SE_SG_Li384ELb0ELb1ELb0ELb0EEENS1_30DynamicPersistentTileSchedulerILi384ELi128ELb0ELb1ELb1EEEEEEEEEvNT_6ParamsE,"",@"SHT_CUDA_INFO"
	.sectionflags	@""
	.align	4


	//----- nvinfo : EIATTR_CUDA_API_VERSION
	.align		4
        /*0000*/ 	.byte	0x04, 0x37
        /*0002*/ 	.short	(.L_102 - .L_101)
.L_101:
        /*0004*/ 	.word	0x00000082


	//----- nvinfo : EIATTR_KPARAM_INFO
	.align		4
.L_102:
        /*0008*/ 	.byte	0x04, 0x17
        /*000a*/ 	.short	(.L_104 - .L_103)
.L_103:
        /*000c*/ 	.word	0x00000000
        /*0010*/ 	.short	0x0000
        /*0012*/ 	.short	0x0000
        /*0014*/ 	.byte	0x00, 0xf0, 0x01, 0x2a


	//----- nvinfo : EIATTR_SPARSE_MMA_MASK
	.align		4
.L_104:
        /*0018*/ 	.byte	0x03, 0x50
        /*001a*/ 	.short	0x0000


	//----- nvinfo : EIATTR_MAXREG_COUNT
	.align		4
        /*001c*/ 	.byte	0x03, 0x1b
        /*001e*/ 	.short	0x0080


	//----- nvinfo : EIATTR_MERCURY_ISA_VERSION
	.align		4
        /*0020*/ 	.byte	0x03, 0x5f
        /*0022*/ 	.short	0x0101


	//----- nvinfo : EIATTR_VRC_CTA_INIT_COUNT
	.align		4
        /*0024*/ 	.byte	0x02, 0x4a
	.zero		1
	.zero		1


	//----- nvinfo : EIATTR_EXIT_INSTR_OFFSETS
	.align		4
        /*0028*/ 	.byte	0x04, 0x1c
        /*002a*/ 	.short	(.L_106 - .L_105)


	//   ....[0]....
.L_105:
        /*002c*/ 	.word	0x00000010


	//----- nvinfo : EIATTR_MAX_THREADS
	.align		4
.L_106:
        /*0030*/ 	.byte	0x04, 0x05
        /*0032*/ 	.short	(.L_108 - .L_107)
.L_107:
        /*0034*/ 	.word	0x00000200
        /*0038*/ 	.word	0x00000001
        /*003c*/ 	.word	0x00000001


	//----- nvinfo : EIATTR_CBANK_PARAM_SIZE
	.align		4
.L_108:
        /*0040*/ 	.byte	0x03, 0x19
        /*0042*/ 	.short	0x0a80


	//----- nvinfo : EIATTR_PARAM_CBANK
	.align		4
        /*0044*/ 	.byte	0x04, 0x0a
        /*0046*/ 	.short	(.L_110 - .L_109)
	.align		4
.L_109:
        /*0048*/ 	.word	index@(.nv.constant0._ZN7cutlass13device_kernelIN5flash11enable_sm90INS1_16FlashAttnFwdSm90INS1_25CollectiveMainloopFwdSm90ILi2EN4cute5tupleIJNS5_1CILi1EEES8_S8_EEENS6_IJNS7_ILi192EEENS7_ILi128EEENS7_ILi96EEEEEELi96ENS_6half_tEfNS_4arch4Sm90ELb0ELb1ELb0ELb0ELb0ELb0ELb0ELb0ELb1ELb1ELb0ELb0EEENS1_21CollectiveEpilogueFwdINS6_IJSA_SC_SB_EEES9_SE_SG_Li384ELb0ELb1ELb0ELb0EEENS1_30DynamicPersistentTileSchedulerILi384ELi128ELb0ELb1ELb1EEEEEEEEEvNT_6ParamsE)
        /*004c*/ 	.short	0x0380
        /*004e*/ 	.short	0x0a80


	//----- nvinfo : EIATTR_SW_WAR
	.align		4
.L_110:
        /*0050*/ 	.byte	0x04, 0x36
        /*0052*/ 	.short	(.L_112 - .L_111)
.L_111:
        /*0054*/ 	.word	0x00000008
.L_112:


//--------------------- .nv.info._ZN7cutlass13device_kernelIN5flash11enable_sm90INS1_16FlashAttnFwdSm90INS1_25CollectiveMainloopFwdSm90ILi2EN4cute5tupleIJNS5_1CILi1EEES8_S8_EEENS6_IJNS7_ILi192EEENS7_ILi128EEENS7_ILi96EEEEEELi96ENS_6half_tEfNS_4arch4Sm90ELb0ELb1ELb0ELb1ELb0ELb0ELb0ELb0ELb1ELb1ELb0ELb0EEENS1_21CollectiveEpilogueFwdINS6_IJSA_SC_SB_EEES9_SE_SG_Li384ELb1ELb1ELb0ELb0EEENS1_36VarlenDynamicPersistentTileSchedulerILi192ELi128ELi384ELi128ELb0ELb1ELb1ELb1ELb0ELb1EEEEEEEEEvNT_6ParamsE --------------------------
	.section	.nv.info._ZN7cutlass13device_kernelIN5flash11enable_sm90INS1_16FlashAttnFwdSm90INS1_25CollectiveMainloopFwdSm90ILi2EN4cute5tupleIJNS5_1CILi1EEES8_S8_EEENS6_IJNS7_ILi192EEENS7_ILi128EEENS7_ILi96EEEEEELi96ENS_6half_tEfNS_4arch4Sm90ELb0ELb1ELb0ELb1ELb0ELb0ELb0ELb0ELb1ELb1ELb0ELb0EEENS1_21CollectiveEpilogueFwdINS6_IJSA_SC_SB_EEES9_SE_SG_Li384ELb1ELb1ELb0ELb0EEENS1_36VarlenDynamicPersistentTileSchedulerILi192ELi128ELi384ELi128ELb0ELb1ELb1ELb1ELb0ELb1EEEEEEEEEvNT_6ParamsE,"",@"SHT_CUDA_INFO"
	.sectionflags	@""
	.align	4


	//----- nvinfo : EIATTR_CUDA_API_VERSION
	.align		4
        /*0000*/ 	.byte	0x04, 0x37
        /*0002*/ 	.short	(.L_114 - .L_113)
.L_113:
        /*0004*/ 	.word	0x00000082


	//----- nvinfo : EIATTR_KPARAM_INFO
	.align		4
.L_114:
        /*0008*/ 	.byte	0x04, 0x17
        /*000a*/ 	.short	(.L_116 - .L_115)
.L_115:
        /*000c*/ 	.word	0x00000000
        /*0010*/ 	.short	0x0000
        /*0012*/ 	.short	0x0000
        /*0014*/ 	.byte	0x00, 0xf0, 0x01, 0x2a


	//----- nvinfo : EIATTR_SPARSE_MMA_MASK
	.align		4
.L_116:
        /*0018*/ 	.byte	0x03, 0x50
        /*001a*/ 	.short	0x0000


	//----- nvinfo : EIATTR_MAXREG_COUNT
	.align		4
        /*001c*/ 	.byte	0x03, 0x1b
        /*001e*/ 	.short	0x0080


	//----- nvinfo : EIATTR_MERCURY_ISA_VERSION
	.align		4
        /*0020*/ 	.byte	0x03, 0x5f
        /*0022*/ 	.short	0x0101


	//----- nvinfo : EIATTR_VRC_CTA_INIT_COUNT
	.align		4
        /*0024*/ 	.byte	0x02, 0x4a
	.zero		1
	.zero		1


	//----- nvinfo : EIATTR_EXIT_INSTR_OFFSETS
	.align		4
        /*0028*/ 	.byte	0x04, 0x1c
        /*002a*/ 	.short	(.L_118 - .L_117)


	//   ....[0]....
.L_117:
        /*002c*/ 	.word	0x00000010


	//----- nvinfo : EIATTR_MAX_THREADS
	.align		4
.L_118:
        /*0030*/ 	.byte	0x04, 0x05
        /*0032*/ 	.short	(.L_120 - .L_119)
.L_119:
        /*0034*/ 	.word	0x00000200
        /*0038*/ 	.word	0x00000001
        /*003c*/ 	.word	0x00000001


	//----- nvinfo : EIATTR_CBANK_PARAM_SIZE
	.align		4
.L_120:
        /*0040*/ 	.byte	0x03, 0x19
        /*0042*/ 	.short	0x0a80


	//----- nvinfo : EIATTR_PARAM_CBANK
	.align		4
        /*0044*/ 	.byte	0x04, 0x0a
        /*0046*/ 	.short	(.L_122 - .L_121)
	.align		4
.L_121:
        /*0048*/ 	.word	index@(.nv.constant0._ZN7cutlass13device_kernelIN5flash11enable_sm90INS1_16FlashAttnFwdSm90INS1_25CollectiveMainloopFwdSm90ILi2EN4cute5tupleIJNS5_1CILi1EEES8_S8_EEENS6_IJNS7_ILi192EEENS7_ILi128EEENS7_ILi96EEEEEELi96ENS_6half_tEfNS_4arch4Sm90ELb0ELb1ELb0ELb1ELb0ELb0ELb0ELb0ELb1ELb1ELb0ELb0EEENS1_21CollectiveEpilogueFwdINS6_IJSA_SC_SB_EEES9_SE_SG_Li384ELb1ELb1ELb0ELb0EEENS1_36VarlenDynamicPersistentTileSchedulerILi192ELi128ELi384ELi128ELb0ELb1ELb1ELb1ELb0ELb1EEEEEEEEEvNT_6ParamsE)
        /*004c*/ 	.short	0x0380
        /*004e*/ 	.short	0x0a80


	//----- nvinfo : EIATTR_SW_WAR
	.align		4
.L_122:
        /*0050*/ 	.byte	0x04, 0x36
        /*0052*/ 	.short	(.L_124 - .L_123)
.L_123:
        /*0054*/ 	.word	0x00000008
.L_124:


//--------------------- .nv.info._ZN7cutlass13device_kernelIN5flash11enable_sm90INS1_16FlashAttnFwdSm90INS1_25CollectiveMainloopFwdSm90ILi2EN4cute5tupleIJNS5_1CILi1EEES8_S8_EEENS6_IJNS7_ILi192EEENS7_ILi128EEENS7_ILi96EEEEEELi96ENS_6half_tEfNS_4arch4Sm90ELb0ELb1ELb0ELb1ELb0ELb1ELb0ELb0ELb1ELb1ELb0ELb0EEENS1_21CollectiveEpilogueFwdINS6_IJSA_SC_SB_EEES9_SE_SG_Li384ELb1ELb1ELb0ELb0EEENS1_36VarlenDynamicPersistentTileSchedulerILi192ELi128ELi384ELi128ELb0ELb1ELb1ELb1ELb0ELb1EEEEEEEEEvNT_6ParamsE --------------------------
	.section	.nv.info._ZN7cutlass13device_kernelIN5flash11enable_sm90INS1_16FlashAttnFwdSm90INS1_25CollectiveMainloopFwdSm90ILi2EN4cute5tupleIJNS5_1CILi1EEES8_S8_EEENS6_IJNS7_ILi192EEENS7_ILi128EEENS7_ILi96EEEEEELi96ENS_6half_tEfNS_4arch4Sm90ELb0ELb1ELb0ELb1ELb0ELb1ELb0ELb0ELb1ELb1ELb0ELb0EEENS1_21CollectiveEpilogueFwdINS6_IJSA_SC_SB_EEES9_SE_SG_Li384ELb1ELb1ELb0ELb0EEENS1_36VarlenDynamicPersistentTileSchedulerILi192ELi128ELi384ELi128ELb0ELb1ELb1ELb1ELb0ELb1EEEEEEEEEvNT_6ParamsE,"",@"SHT_CUDA_INFO"
	.sectionflags	@""
	.align	4


	//----- nvinfo : EIATTR_CUDA_API_VERSION
	.align		4
        /*0000*/ 	.byte	0x04, 0x37
        /*0002*/ 	.short	(.L_126 - .L_125)
.L_125:
        /*0004*/ 	.word	0x00000082


	//----- nvinfo : EIATTR_KPARAM_INFO
	.align		4
.L_126:
        /*0008*/ 	.byte	0x04, 0x17
        /*000a*/ 	.short	(.L_128 - .L_127)
.L_127:
        /*000c*/ 	.word	0x00000000
        /*0010*/ 	.short	0x0000
        /*0012*/ 	.short	0x0000
        /*0014*/ 	.byte	0x00, 0xf0, 0x01, 0x2a


	//----- nvinfo : EIATTR_SPARSE_MMA_MASK
	.align		4
.L_128:
        /*0018*/ 	.byte	0x03, 0x50
        /*001a*/ 	.short	0x0000


	//----- nvinfo : EIATTR_MAXREG_COUNT
	.align		4
        /*001c*/ 	.byte	0x03, 0x1b
        /*001e*/ 	.short	0x0080


	//----- nvinfo : EIATTR_MERCURY_ISA_VERSION
	.align		4
        /*0020*/ 	.byte	0x03, 0x5f
        /*0022*/ 	.short	0x0101


	//----- nvinfo : EIATTR_VRC_CTA_INIT_COUNT
	.align		4
        /*0024*/ 	.byte	0x02, 0x4a
	.zero		1
	.zero		1


	//----- nvinfo : EIATTR_EXIT_INSTR_OFFSETS
	.align		4
        /*0028*/ 	.byte	0x04, 0x1c
        /*002a*/ 	.short	(.L_130 - .L_129)


	//   ....[0]....
.L_129:
        /*002c*/ 	.word	0x00000010


	//----- nvinfo : EIATTR_MAX_THREADS
	.align		4
.L_130:
        /*0030*/ 	.byte	0x04, 0x05
        /*0032*/ 	.short	(.L_132 - .L_131)
.L_131:
        /*0034*/ 	.word	0x00000200
        /*0038*/ 	.word	0x00000001
        /*003c*/ 	.word	0x00000001


	//----- nvinfo : EIATTR_CBANK_PARAM_SIZE
	.align		4
.L_132:
        /*0040*/ 	.byte	0x03, 0x19
        /*0042*/ 	.short	0x0a80


	//----- nvinfo : EIATTR_PARAM_CBANK
	.align		4
        /*0044*/ 	.byte	0x04, 0x0a
        /*0046*/ 	.short	(.L_134 - .L_133)
	.align		4
.L_133:
        /*0048*/ 	.word	index@(.nv.constant0._ZN7cutlass13device_kernelIN5flash11enable_sm90INS1_16FlashAttnFwdSm90INS1_25CollectiveMainloopFwdSm90ILi2EN4cute5tupleIJNS5_1CILi1EEES8_S8_EEENS6_IJNS7_ILi192EEENS7_ILi128EEENS7_ILi96EEEEEELi96ENS_6half_tEfNS_4arch4Sm90ELb0ELb1ELb0ELb1ELb0ELb1ELb0ELb0ELb1ELb1ELb0ELb0EEENS1_21CollectiveEpilogueFwdINS6_IJSA_SC_SB_EEES9_SE_SG_Li384ELb1ELb1ELb0ELb0EEENS1_36VarlenDynamicPersistentTileSchedulerILi192ELi128ELi384ELi128ELb0ELb1ELb1ELb1ELb0ELb1EEEEEEEEEvNT_6ParamsE)
        /*004c*/ 	.short	0x0380
        /*004e*/ 	.short	0x0a80


	//----- nvinfo : EIATTR_SW_WAR
	.align		4
.L_134:
        /*0050*/ 	.byte	0x04, 0x36
        /*0052*/ 	.short	(.L_136 - .L_135)
.L_135:
        /*0054*/ 	.word	0x00000008
.L_136:


//--------------------- .nv.info._ZN7cutlass13device_kernelIN5flash11enable_sm90INS1_16FlashAttnFwdSm90INS1_25CollectiveMainloopFwdSm90ILi2EN4cute5tupleIJNS5_1CILi1EEES8_S8_EEENS6_IJNS7_ILi192EEENS7_ILi144EEENS7_ILi96EEEEEELi96ENS_6half_tEfNS_4arch4Sm90ELb1ELb0ELb0ELb0ELb0ELb0ELb0ELb0ELb1ELb1ELb0ELb0EEENS1_21CollectiveEpilogueFwdINS6_IJSA_SC_SB_EEES9_SE_SG_Li384ELb0ELb1ELb0ELb0EEENS1_30DynamicPersistentTileSchedulerILi384ELi128ELb0ELb1ELb1EEEEEEEEEvNT_6ParamsE --------------------------
	.section	.nv.info._ZN7cutlass13device_kernelIN5flash11enable_sm90INS1_16FlashAttnFwdSm90INS1_25CollectiveMainloopFwdSm90ILi2EN4cute5tupleIJNS5_1CILi1EEES8_S8_EEENS6_IJNS7_ILi192EEENS7_ILi144EEENS7_ILi96EEEEEELi96ENS_6half_tEfNS_4arch4Sm90ELb1ELb0ELb0ELb0ELb0ELb0ELb0ELb0ELb1ELb1ELb0ELb0EEENS1_21CollectiveEpilogueFwdINS6_IJSA_SC_SB_EEES9_SE_SG_Li384ELb0ELb1ELb0ELb0EEENS1_30DynamicPersistentTileSchedulerILi384ELi128ELb0ELb1ELb1EEEEEEEEEvNT_6ParamsE,"",@"SHT_CUDA_INFO"
	.sectionflags	@""
	.align	4


	//----- nvinfo : EIATTR_CUDA_API_VERSION
	.align		4
        /*0000*/ 	.byte	0x04, 0x37
        /*0002*/ 	.short	(.L_138 - .L_137)
.L_137:
        /*0004*/ 	.word	0x00000082


	//----- nvinfo : EIATTR_KPARAM_INFO
	.align		4
.L_138:
        /*0008*/ 	.byte	0x04, 0x17
        /*000a*/ 	.short	(.L_140 - .L_139)
.L_139:
        /*000c*/ 	.word	0x00000000
        /*0010*/ 	.short	0x0000
        /*0012*/ 	.short	0x0000
        /*0014*/ 	.byte	0x00, 0xf0, 0x01, 0x2a


	//----- nvinfo : EIATTR_SPARSE_MMA_MASK
	.align		4
.L_140:
        /*0018*/ 	.byte	0x03, 0x50
        /*001a*/ 	.short	0x0000


	//----- nvinfo : EIATTR_MAXREG_COUNT
	.align		4
        /*001c*/ 	.byte	0x03, 0x1b
        /*001e*/ 	.short	0x0080


	//----- nvinfo : EIATTR_MERCURY_ISA_VERSION
	.align		4
        /*0020*/ 	.byte	0x03, 0x5f
        /*0022*/ 	.short	0x0101


	//----- nvinfo : EIATTR_VRC_CTA_INIT_COUNT
	.align		4
        /*0024*/ 	.byte	0x02, 0x4a
	.zero		1
	.zero		1


	//----- nvinfo : EIATTR_EXIT_INSTR_OFFSETS
	.align		4
        /*0028*/ 	.byte	0x04, 0x1c
        /*002a*/ 	.short	(.L_142 - .L_141)


	//   ....[0]....
.L_141:
        /*002c*/ 	.word	0x00000010


	//----- nvinfo : EIATTR_MAX_THREADS
	.align		4
.L_142:
        /*0030*/ 	.byte	0x04, 0x05
        /*0032*/ 	.short	(.L_144 - .L_143)
.L_143:
        /*0034*/ 	.word	0x00000200
        /*0038*/ 	.word	0x00000001
        /*003c*/ 	.word	0x00000001


	//----- nvinfo : EIATTR_CBANK_PARAM_SIZE
	.align		4
.L_144:
        /*0040*/ 	.byte	0x03, 0x19
        /*0042*/ 	.short	0x0a80


	//----- nvinfo : EIATTR_PARAM_CBANK
	.align		4
        /*0044*/ 	.byte	0x04, 0x0a
        /*0046*/ 	.short	(.L_146 - .L_145)
	.align		4
.L_145:
        /*0048*/ 	.word	index@(.nv.constant0._ZN7cutlass13device_kernelIN5flash11enable_sm90INS1_16FlashAttnFwdSm90INS1_25CollectiveMainloopFwdSm90ILi2EN4cute5tupleIJNS5_1CILi1EEES8_S8_EEENS6_IJNS7_ILi192EEENS7_ILi144EEENS7_ILi96EEEEEELi96ENS_6half_tEfNS_4arch4Sm90ELb1ELb0ELb0ELb0ELb0ELb0ELb0ELb0ELb1ELb1ELb0ELb0EEENS1_21CollectiveEpilogueFwdINS6_IJSA_SC_SB_EEES9_SE_SG_Li384ELb0ELb1ELb0ELb0EEENS1_30DynamicPersistentTileSchedulerILi384ELi128ELb0ELb1ELb1EEEEEEEEEvNT_6ParamsE)
        /*004c*/ 	.short	0x0380
        /*004e*/ 	.short	0x0a80


	//----- nvinfo : EIATTR_SW_WAR
	.align		4
.L_146:
        /*0050*/ 	.byte	0x04, 0x36
        /*0052*/ 	.short	(.L_148 - .L_147)
.L_147:
        /*0054*/ 	.word	0x00000008
.L_148:


//--------------------- .nv.info._ZN7cutlass13device_kernelIN5flash11enable_sm90INS1_16FlashAttnFwdSm90INS1_25CollectiveMainloopFwdSm90ILi2EN4cute5tupleIJNS5_1CILi1EEES8_S8_EEENS6_IJNS7_ILi192EEENS7_ILi144EEENS7_ILi96EEEEEELi96ENS_6half_tEfNS_4arch4Sm90ELb1ELb0ELb0ELb1ELb0ELb0ELb0ELb0ELb1ELb1ELb0ELb0EEENS1_21CollectiveEpilogueFwdINS6_IJSA_SC_SB_EEES9_SE_SG_Li384ELb1ELb1ELb0ELb0EEENS1_36VarlenDynamicPersistentTileSchedulerILi192ELi144ELi384ELi128ELb0ELb1ELb1ELb1ELb1ELb1EEEEEEEEEvNT_6ParamsE --------------------------
	.section	.nv.info._ZN7cutlass13device_kernelIN5flash11enable_sm90INS1_16FlashAttnFwdSm90INS1_25CollectiveMainloopFwdSm90ILi2EN4cute5tupleIJNS5_1CILi1EEES8_S8_EEENS6_IJNS7_ILi192EEENS7_ILi144EEENS7_ILi96EEEEEELi96ENS_6half_tEfNS_4arch4Sm90ELb1ELb0ELb0ELb1ELb0ELb0ELb0ELb0ELb1ELb1ELb0ELb0EEENS1_21CollectiveEpilogueFwdINS6_IJSA_SC_SB_EEES9_SE_SG_Li384ELb1ELb1ELb0ELb0EEENS1_36VarlenDynamicPersistentTileSchedulerILi192ELi144ELi384ELi128ELb0ELb1ELb1ELb1ELb1ELb1EEEEEEEEEvNT_6ParamsE,"",@"SHT_CUDA_INFO"
	.sectionflags	@""
	.align	4


	//----- nvinfo : EIATTR_CUDA_API_VERSION
	.align		4
        /*0000*/ 	.byte	0x04, 0x37
        /*0002*/ 	.short	(.L_150 - .L_149)
.L_149:
        /*0004*/ 	.word	0x00000082


	//----- nvinfo : EIATTR_KPARAM_INFO
	.align		4
.L_150:
        /*0008*/ 	.byte	0x04, 0x17
        /*000a*/ 	.short	(.L_152 - .L_151)
.L_151:
        /*000c*/ 	.word	0x00000000
        /*0010*/ 	.short	0x0000
        /*0012*/ 	.short	0x0000
        /*0014*/ 	.byte	0x00, 0xf0, 0x01, 0x2a


	//----- nvinfo : EIATTR_SPARSE_MMA_MASK
	.align		4
.L_152:
        /*0018*/ 	.byte	0x03, 0x50
        /*001a*/ 	.short	0x0000


	//----- nvinfo : EIATTR_MAXREG_COUNT
	.align		4
        /*001c*/ 	.byte	0x03, 0x1b
        /*001e*/ 	.short	0x0080


	//----- nvinfo : EIATTR_MERCURY_ISA_VERSION
	.align		4
        /*0020*/ 	.byte	0x03, 0x5f
        /*0022*/ 	.short	0x0101


	//----- nvinfo : EIATTR_VRC_CTA_INIT_COUNT
	.align		4
        /*0024*/ 	.byte	0x02, 0x4a
	.zero		1
	.zero		1


	//----- nvinfo : EIATTR_EXIT_INSTR_OFFSETS
	.align		4
        /*0028*/ 	.byte	0x04, 0x1c
        /*002a*/ 	.short	(.L_154 - .L_153)


	//   ....[0]....
.L_153:
        /*002c*/ 	.word	0x00000010


	//----- nvinfo : EIATTR_MAX_THREADS
	.align		4
.L_154:
        /*0030*/ 	.byte	0x04, 0x05
        /*0032*/ 	.short	(.L_156 - .L_155)
.L_155:
        /*0034*/ 	.word	0x00000200
        /*0038*/ 	.word	0x00000001
        /*003c*/ 	.word	0x00000001


	//----- nvinfo : EIATTR_CBANK_PARAM_SIZE
	.align		4
.L_156:
        /*0040*/ 	.byte	0x03, 0x19
        /*0042*/ 	.short	0x0a80


	//----- nvinfo : EIATTR_PARAM_CBANK
	.align		4
        /*0044*/ 	.byte	0x04, 0x0a
        /*0046*/ 	.short	(.L_158 - .L_157)
	.align		4
.L_157:
        /*0048*/ 	.word	index@(.nv.constant0._ZN7cutlass13device_kernelIN5flash11enable_sm90INS1_16FlashAttnFwdSm90INS1_25CollectiveMainloopFwdSm90ILi2EN4cute5tupleIJNS5_1CILi1EEES8_S8_EEENS6_IJNS7_ILi192EEENS7_ILi144EEENS7_ILi96EEEEEELi96ENS_6half_tEfNS_4arch4Sm90ELb1ELb0ELb0ELb1ELb0ELb0ELb0ELb0ELb1ELb1ELb0ELb0EEENS1_21CollectiveEpilogueFwdINS6_IJSA_SC_SB_EEES9_SE_SG_Li384ELb1ELb1ELb0ELb0EEENS1_36VarlenDynamicPersistentTileSchedulerILi192ELi144ELi384ELi128ELb0ELb1ELb1ELb1ELb1ELb1EEEEEEEEEvNT_6ParamsE)
        /*004c*/ 	.short	0x0380
        /*004e*/ 	.short	0x0a80


	//----- nvinfo : EIATTR_SW_WAR
	.align		4
.L_158:
        /*0050*/ 	.byte	0x04, 0x36
        /*0052*/ 	.short	(.L_160 - .L_159)
.L_159:
        /*0054*/ 	.word	0x00000008
.L_160:


//--------------------- .nv.info._ZN7cutlass13device_kernelIN5flash11enable_sm90INS1_16FlashAttnFwdSm90INS1_25CollectiveMainloopFwdSm90ILi2EN4cute5tupleIJNS5_1CILi1EEES8_S8_EEENS6_IJNS7_ILi192EEENS7_ILi144EEENS7_ILi96EEEEEELi96ENS_6half_tEfNS_4arch4Sm90ELb1ELb0ELb0ELb1ELb0ELb1ELb0ELb0ELb1ELb1ELb0ELb0EEENS1_21CollectiveEpilogueFwdINS6_IJSA_SC_SB_EEES9_SE_SG_Li384ELb1ELb1ELb0ELb0EEENS1_36VarlenDynamicPersistentTileSchedulerILi192ELi144ELi384ELi128ELb0ELb1ELb1ELb1ELb1ELb1EEEEEEEEEvNT_6ParamsE --------------------------
	.section	.nv.info._ZN7cutlass13device_kernelIN5flash11enable_sm90INS1_16FlashAttnFwdSm90INS1_25CollectiveMainloopFwdSm90ILi2EN4cute5tupleIJNS5_1CILi1EEES8_S8_EEENS6_IJNS7_ILi192EEENS7_ILi144EEENS7_ILi96EEEEEELi96ENS_6half_tEfNS_4arch4Sm90ELb1ELb0ELb0ELb1ELb0ELb1ELb0ELb0ELb1ELb1ELb0ELb0EEENS1_21CollectiveEpilogueFwdINS6_IJSA_SC_SB_EEES9_SE_SG_Li384ELb1ELb1ELb0ELb0EEENS1_36VarlenDynamicPersistentTileSchedulerILi192ELi144ELi384ELi128ELb0ELb1ELb1ELb1ELb1ELb1EEEEEEEEEvNT_6ParamsE,"",@"SHT_CUDA_INFO"
	.sectionflags	@""
	.align	4


	//----- nvinfo : EIATTR_CUDA_API_VERSION
	.align		4
        /*0000*/ 	.byte	0x04, 0x37
        /*0002*/ 	.short	(.L_162 - .L_161)
.L_161:
        /*0004*/ 	.word	0x00000082


	//----- nvinfo : EIATTR_KPARAM_INFO
	.align		4
.L_162:
        /*0008*/ 	.byte	0x04, 0x17
        /*000a*/ 	.short	(.L_164 - .L_163)
.L_163:
        /*000c*/ 	.word	0x00000000
        /*0010*/ 	.short	0x0000
        /*0012*/ 	.short	0x0000
        /*0014*/ 	.byte	0x00, 0xf0, 0x01, 0x2a


	//----- nvinfo : EIATTR_SPARSE_MMA_MASK
	.align		4
.L_164:
        /*0018*/ 	.byte	0x03, 0x50
        /*001a*/ 	.short	0x0000


	//----- nvinfo : EIATTR_MAXREG_COUNT
	.align		4
        /*001c*/ 	.byte	0x03, 0x1b
        /*001e*/ 	.short	0x0080


	//----- nvinfo : EIATTR_MERCURY_ISA_VERSION
	.align		4
        /*0020*/ 	.byte	0x03, 0x5f
        /*0022*/ 	.short	0x0101


	//----- nvinfo : EIATTR_VRC_CTA_INIT_COUNT
	.align		4
        /*0024*/ 	.byte	0x02, 0x4a
	.zero		1
	.zero		1


	//----- nvinfo : EIATTR_EXIT_INSTR_OFFSETS
	.align		4
        /*0028*/ 	.byte	0x04, 0x1c
        /*002a*/ 	.short	(.L_166 - .L_165)


	//   ....[0]....
.L_165:
        /*002c*/ 	.word	0x00000010


	//----- nvinfo : EIATTR_MAX_THREADS
	.align		4
.L_166:
        /*0030*/ 	.byte	0x04, 0x05
        /*0032*/ 	.short	(.L_168 - .L_167)
.L_167:
        /*0034*/ 	.word	0x00000200
        /*0038*/ 	.word	0x00000001
        /*003c*/ 	.word	0x00000001


	//----- nvinfo : EIATTR_CBANK_PARAM_SIZE
	.align		4
.L_168:
        /*0040*/ 	.byte	0x03, 0x19
        /*0042*/ 	.short	0x0a80


	//----- nvinfo : EIATTR_PARAM_CBANK
	.align		4
        /*0044*/ 	.byte	0x04, 0x0a
        /*0046*/ 	.short	(.L_170 - .L_169)
	.align		4
.L_169:
        /*0048*/ 	.word	index@(.nv.constant0._ZN7cutlass13device_kernelIN5flash11enable_sm90INS1_16FlashAttnFwdSm90INS1_25CollectiveMainloopFwdSm90ILi2EN4cute5tupleIJNS5_1CILi1EEES8_S8_EEENS6_IJNS7_ILi192EEENS7_ILi144EEENS7_ILi96EEEEEELi96ENS_6half_tEfNS_4arch4Sm90ELb1ELb0ELb0ELb1ELb0ELb1ELb0ELb0ELb1ELb1ELb0ELb0EEENS1_21CollectiveEpilogueFwdINS6_IJSA_SC_SB_EEES9_SE_SG_Li384ELb1ELb1ELb0ELb0EEENS1_36VarlenDynamicPersistentTileSchedulerILi192ELi144ELi384ELi128ELb0ELb1ELb1ELb1ELb1ELb1EEEEEEEEEvNT_6ParamsE)
        /*004c*/ 	.short	0x0380
        /*004e*/ 	.short	0x0a80


	//----- nvinfo : EIATTR_SW_WAR
	.align		4
.L_170:
        /*0050*/ 	.byte	0x04, 0x36
        /*0052*/ 	.short	(.L_172 - .L_171)
.L_171:
        /*0054*/ 	.word	0x00000008
.L_172:


//--------------------- .nv.callgraph             --------------------------
	.section	.nv.callgraph,"",@"SHT_CUDA_CALLGRAPH"
	.align	4
	.sectionentsize	8
	.align		4
        /*0000*/ 	.word	0x00000000
	.align		4
        /*0004*/ 	.word	0xffffffff
	.align		4
        /*0008*/ 	.word	0x00000000
	.align		4
        /*000c*/ 	.word	0xfffffffe
	.align		4
        /*0010*/ 	.word	0x00000000
	.align		4
        /*0014*/ 	.word	0xfffffffd
	.align		4
        /*0018*/ 	.word	0x00000000
	.align		4
        /*001c*/ 	.word	0xfffffffc


//--------------------- .nv.constant4             --------------------------
	.section	.nv.constant4,"a",@progbits
	.align	8
	.align		8
.nv.constant4:
        /*0000*/ 	.dword	_ZN73_INTERNAL_2fa88d85_37_flash_fwd_hdim96_fp16_packgqa_sm90_cu_49158569_36564cuda3std3__45__cpo5beginE
	.align		8
        /*0008*/ 	.dword	_ZN73_INTERNAL_2fa88d85_37_flash_fwd_hdim96_fp16_packgqa_sm90_cu_49158569_36564cuda3std3__45__cpo3endE
	.align		8
        /*0010*/ 	.dword	_ZN73_INTERNAL_2fa88d85_37_flash_fwd_hdim96_fp16_packgqa_sm90_cu_49158569_36564cuda3std3__45__cpo6cbeginE
	.align		8
        /*0018*/ 	.dword	_ZN73_INTERNAL_2fa88d85_37_flash_fwd_hdim96_fp16_packgqa_sm90_cu_49158569_36564cuda3std3__45__cpo4cendE
	.align		8
        /*0020*/ 	.dword	_ZN73_INTERNAL_2fa88d85_37_flash_fwd_hdim96_fp16_packgqa_sm90_cu_49158569_36564cuda3std3__475_GLOBAL__N__2fa88d85_37_flash_fwd_hdim96_fp16_packgqa_sm90_cu_49158569_36566ignoreE
	.align		8
        /*0028*/ 	.dword	_ZN73_INTERNAL_2fa88d85_37_flash_fwd_hdim96_fp16_packgqa_sm90_cu_49158569_36564cuda3std3__419piecewise_constructE
	.align		8
        /*0030*/ 	.dword	_ZN73_INTERNAL_2fa88d85_37_flash_fwd_hdim96_fp16_packgqa_sm90_cu_49158569_36564cuda3std3__48in_placeE
	.align		8
        /*0038*/ 	.dword	_ZN73_INTERNAL_2fa88d85_37_flash_fwd_hdim96_fp16_packgqa_sm90_cu_49158569_36564cuda3std6ranges3__45__cpo4swapE
	.align		8
        /*0040*/ 	.dword	_ZN73_INTERNAL_2fa88d85_37_flash_fwd_hdim96_fp16_packgqa_sm90_cu_49158569_36564cuda3std6ranges3__45__cpo9iter_moveE
	.align		8
        /*0048*/ 	.dword	_ZN73_INTERNAL_2fa88d85_37_flash_fwd_hdim96_fp16_packgqa_sm90_cu_49158569_36564cute7productE
	.align		8
        /*0050*/ 	.dword	_ZN73_INTERNAL_2fa88d85_37_flash_fwd_hdim96_fp16_packgqa_sm90_cu_49158569_36564cute1_E


//--------------------- .text._ZN7cutlass13device_kernelIN5flash11enable_sm90INS1_16FlashAttnFwdSm90INS1_25CollectiveMainloopFwdSm90ILi2EN4cute5tupleIJNS5_1CILi1EEES8_S8_EEENS6_IJNS7_ILi192EEENS7_ILi144EEENS7_ILi96EEEEEELi96ENS_6half_tEfNS_4arch4Sm90ELb0ELb0ELb0ELb0ELb0ELb0ELb0ELb0ELb1ELb1ELb0ELb0EEENS1_21CollectiveEpilogueFwdINS6_IJSA_SC_SB_EEES9_SE_SG_Li384ELb0ELb1ELb0ELb0EEENS1_29StaticPersistentTileSchedulerILb0EEEEEEEEEvNT_6ParamsE --------------------------
	.section	.text._ZN7cutlass13device_kernelIN5flash11enable_sm90INS1_16FlashAttnFwdSm90INS1_25CollectiveMainloopFwdSm90ILi2EN4cute5tupleIJNS5_1CILi1EEES8_S8_EEENS6_IJNS7_ILi192EEENS7_ILi144EEENS7_ILi96EEEEEELi96ENS_6half_tEfNS_4arch4Sm90ELb0ELb0ELb0ELb0ELb0ELb0ELb0ELb0ELb1ELb1ELb0ELb0EEENS1_21CollectiveEpilogueFwdINS6_IJSA_SC_SB_EEES9_SE_SG_Li384ELb0ELb1ELb0ELb0EEENS1_29StaticPersistentTileSchedulerILb0EEEEEEEEEvNT_6ParamsE,"ax",@progbits
	.align	128
.text._ZN7cutlass13device_kernelIN5flash11enable_sm90INS1_16FlashAttnFwdSm90INS1_25CollectiveMainloopFwdSm90ILi2EN4cute5tupleIJNS5_1CILi1EEES8_S8_EEENS6_IJNS7_ILi192EEENS7_ILi144EEENS7_ILi96EEEEEELi96ENS_6half_tEfNS_4arch4Sm90ELb0ELb0ELb0ELb0ELb0ELb0ELb0ELb0ELb1ELb1ELb0ELb0EEENS1_21CollectiveEpilogueFwdINS6_IJSA_SC_SB_EEES9_SE_SG_Li384ELb0ELb1ELb0ELb0EEENS1_29StaticPersistentTileSchedulerILb0EEEEEEEEEvNT_6ParamsE:
        .type           _ZN7cutlass13device_kernelIN5flash11enable_sm90INS1_16FlashAttnFwdSm90INS1_25CollectiveMainloopFwdSm90ILi2EN4cute5tupleIJNS5_1CILi1EEES8_S8_EEENS6_IJNS7_ILi192EEENS7_ILi144EEENS7_ILi96EEEEEELi96ENS_6half_tEfNS_4arch4Sm90ELb0ELb0ELb0ELb0ELb0ELb0ELb0ELb0ELb1ELb1ELb0ELb0EEENS1_21CollectiveEpilogueFwdINS6_IJSA_SC_SB_EEES9_SE_SG_Li384ELb0ELb1ELb0ELb0EEENS1_29StaticPersistentTileSchedulerILb0EEEEEEEEEvNT_6ParamsE,@function
        .size           _ZN7cutlass13device_kernelIN5flash11enable_sm90INS1_16FlashAttnFwdSm90INS1_25CollectiveMainloopFwdSm90ILi2EN4cute5tupleIJNS5_1CILi1EEES8_S8_EEENS6_IJNS7_ILi192EEENS7_ILi144EEENS7_ILi96EEEEEELi96ENS_6half_tEfNS_4arch4Sm90ELb0ELb0ELb0ELb0ELb0ELb0ELb0ELb0ELb1ELb1ELb0ELb0EEENS1_21CollectiveEpilogueFwdINS6_IJSA_SC_SB_EEES9_SE_SG_Li384ELb0ELb1ELb0ELb0EEENS1_29StaticPersistentTileSchedulerILb0EEEEEEEEEvNT_6ParamsE,(.L_x_9 - _ZN7cutlass13device_kernelIN5flash11enable_sm90INS1_16FlashAttnFwdSm90INS1_25CollectiveMainloopFwdSm90ILi2EN4cute5tupleIJNS5_1CILi1EEES8_S8_EEENS6_IJNS7_ILi192EEENS7_ILi144EEENS7_ILi96EEEEEELi96ENS_6half_tEfNS_4arch4Sm90ELb0ELb0ELb0ELb0ELb0ELb0ELb0ELb0ELb1ELb1ELb0ELb0EEENS1_21CollectiveEpilogueFwdINS6_IJSA_SC_SB_EEES9_SE_SG_Li384ELb0ELb1ELb0ELb0EEENS1_29StaticPersistentTileSchedulerILb0EEEEEEEEEvNT_6ParamsE)
        .other          _ZN7cutlass13device_kernelIN5flash11enable_sm90INS1_16FlashAttnFwdSm90INS1_25CollectiveMainloopFwdSm90ILi2EN4cute5tupleIJNS5_1CILi1EEES8_S8_EEENS6_IJNS7_ILi192EEENS7_ILi144EEENS7_ILi96EEEEEELi96ENS_6half_tEfNS_4arch4Sm90ELb0ELb0ELb0ELb0ELb0ELb0ELb0ELb0ELb1ELb1ELb0ELb0EEENS1_21CollectiveEpilogueFwdINS6_IJSA_SC_SB_EEES9_SE_SG_Li384ELb0ELb1ELb0ELb0EEENS1_29StaticPersistentTileSchedulerILb0EEEEEEEEEvNT_6ParamsE,@"STO_CUDA_ENTRY STV_DEFAULT"
_ZN7cutlass13device_kernelIN5flash11enable_sm90INS1_16FlashAttnFwdSm90INS1_25CollectiveMainloopFwdSm90ILi2EN4cute5tupleIJNS5_1CILi1EEES8_S8_EEENS6_IJNS7_ILi192EEENS7_ILi144EEENS7_ILi96EEEEEELi96ENS_6half_tEfNS_4arch4Sm90ELb0ELb0ELb0ELb0ELb0ELb0ELb0ELb0ELb1ELb1ELb0ELb0EEENS1_21CollectiveEpilogueFwdINS6_IJSA_SC_SB_EEES9_SE_SG_Li384ELb0ELb1ELb0ELb0EEENS1_29StaticPersistentTileSchedulerILb0EEEEEEEEEvNT_6ParamsE:
[----:B------:R-:W-:Y:S01]  /*0000*/  LDC R1, c[0x0][0x37c] ;  /* 0x0000df00ff017b82 */ /* 0x000fe20000000800 */
[----:B------:R-:W-:Y:S05]  /*0010*/  EXIT ;  /* 0x000000000000794d */ /* 0x000fea0003800000 */
.L_x_0:
[----:B------:R-:W-:-:S00]  /*0020*/  BRA `(.L_x_0) ;  /* 0xfffffffc00fc7947 */ /* 0x000fc0000383ffff */
[----:B------:R-:W-:-:S00]  /*0030*/  NOP ;  /* 0x0000000000007918 */ /* 0x000fc00000000000 */
        /* <DEDUP_REMOVED lines=12> */
.L_x_9:


//--------------------- .text._ZN7cutlass13device_kernelIN5flash11enable_sm90INS1_16FlashAttnFwdSm90INS1_25CollectiveMainloopFwdSm90ILi2EN4cute5tupleIJNS5_1CILi1EEES8_S8_EEENS6_IJNS7_ILi192EEENS7_ILi144EEENS7_ILi96EEEEEELi96ENS_6half_tEfNS_4arch4Sm90ELb0ELb0ELb0ELb1ELb0ELb0ELb0ELb0ELb1ELb1ELb0ELb0EEENS1_21CollectiveEpilogueFwdINS6_IJSA_SC_SB_EEES9_SE_SG_Li384ELb1ELb1ELb0ELb0EEENS1_36VarlenDynamicPersistentTileSchedulerILi192ELi144ELi384ELi128ELb0ELb1ELb1ELb0ELb1ELb1EEEEEEEEEvNT_6ParamsE --------------------------
	.section	.text._ZN7cutlass13device_kernelIN5flash11enable_sm90INS1_16FlashAttnFwdSm90INS1_25CollectiveMainloopFwdSm90ILi2EN4cute5tupleIJNS5_1CILi1EEES8_S8_EEENS6_IJNS7_ILi192EEENS7_ILi144EEENS7_ILi96EEEEEELi96ENS_6half_tEfNS_4arch4Sm90ELb0ELb0ELb0ELb1ELb0ELb0ELb0ELb0ELb1ELb1ELb0ELb0EEENS1_21CollectiveEpilogueFwdINS6_IJSA_SC_SB_EEES9_SE_SG_Li384ELb1ELb1ELb0ELb0EEENS1_36VarlenDynamicPersistentTileSchedulerILi192ELi144ELi384ELi128ELb0ELb1ELb1ELb0ELb1ELb1EEEEEEEEEvNT_6ParamsE,"ax",@progbits
	.align	128
.text._ZN7cutlass13device_kernelIN5flash11enable_sm90INS1_16FlashAttnFwdSm90INS1_25CollectiveMainloopFwdSm90ILi2EN4cute5tupleIJNS5_1CILi1EEES8_S8_EEENS6_IJNS7_ILi192EEENS7_ILi144EEENS7_ILi96EEEEEELi96ENS_6half_tEfNS_4arch4Sm90ELb0ELb0ELb0ELb1ELb0ELb0ELb0ELb0ELb1ELb1ELb0ELb0EEENS1_21CollectiveEpilogueFwdINS6_IJSA_SC_SB_EEES9_SE_SG_Li384ELb1ELb1ELb0ELb0EEENS1_36VarlenDynamicPersistentTileSchedulerILi192ELi144ELi384ELi128ELb0ELb1ELb1ELb0ELb1ELb1EEEEEEEEEvNT_6ParamsE:
        .type           _ZN7cutlass13device_kernelIN5flash11enable_sm90INS1_16FlashAttnFwdSm90INS1_25CollectiveMainloopFwdSm90ILi2EN4cute5tupleIJNS5_1CILi1EEES8_S8_EEENS6_IJNS7_ILi192EEENS7_ILi144EEENS7_ILi96EEEEEELi96ENS_6half_tEfNS_4arch4Sm90ELb0ELb0ELb0ELb1ELb0ELb0ELb0ELb0ELb1ELb1ELb0ELb0EEENS1_21CollectiveEpilogueFwdINS6_IJSA_SC_SB_EEES9_SE_SG_Li384ELb1ELb1ELb0ELb0EEENS1_36VarlenDynamicPersistentTileSchedulerILi192ELi144ELi384ELi128ELb0ELb1ELb1ELb0ELb1ELb1EEEEEEEEEvNT_6ParamsE,@function
        .size           _ZN7cutlass13device_kernelIN5flash11enable_sm90INS1_16FlashAttnFwdSm90INS1_25CollectiveMainloopFwdSm90ILi2EN4cute5tupleIJNS5_1CILi1EEES8_S8_EEENS6_IJNS7_ILi192EEENS7_ILi144EEENS7_ILi96EEEEEELi96ENS_6half_tEfNS_4arch4Sm90ELb0ELb0ELb0ELb1ELb0ELb0ELb0ELb0ELb1ELb1ELb0ELb0EEENS1_21CollectiveEpilogueFwdINS6_IJSA_SC_SB_EEES9_SE_SG_Li384ELb1ELb1ELb0ELb0EEENS1_36VarlenDynamicPersistentTileSchedulerILi192ELi144ELi384ELi128ELb0ELb1ELb1ELb0ELb1ELb1EEEEEEEEEvNT_6ParamsE,(.L_x_10 - _ZN7cutlass13device_kernelIN5flash11enable_sm90INS1_16FlashAttnFwdSm90INS1_25CollectiveMainloopFwdSm90ILi2EN4cute5tupleIJNS5_1CILi1EEES8_S8_EEENS6_IJNS7_ILi192EEENS7_ILi144EEENS7_ILi96EEEEEELi96ENS_6half_tEfNS_4arch4Sm90ELb0ELb0ELb0ELb1ELb0ELb0ELb0ELb0ELb1ELb1ELb0ELb0EEENS1_21CollectiveEpilogueFwdINS6_IJSA_SC_SB_EEES9_SE_SG_Li384ELb1ELb1ELb0ELb0EEENS1_36VarlenDynamicPersistentTileSchedulerILi192ELi144ELi384ELi128ELb0ELb1ELb1ELb0ELb1ELb1EEEEEEEEEvNT_6ParamsE)
        .other          _ZN7cutlass13device_kernelIN5flash11enable_sm90INS1_16FlashAttnFwdSm90INS1_25CollectiveMainloopFwdSm90ILi2EN4cute5tupleIJNS5_1CILi1EEES8_S8_EEENS6_IJNS7_ILi192EEENS7_ILi144EEENS7_ILi96EEEEEELi96ENS_6half_tEfNS_4arch4Sm90ELb0ELb0ELb0ELb1ELb0ELb0ELb0ELb0ELb1ELb1ELb0ELb0EEENS1_21CollectiveEpilogueFwdINS6_IJSA_SC_SB_EEES9_SE_SG_Li384ELb1ELb1ELb0ELb0EEENS1_36VarlenDynamicPersistentTileSchedulerILi192ELi144ELi384ELi128ELb0ELb1ELb1ELb0ELb1ELb1EEEEEEEEEvNT_6ParamsE,@"STO_CUDA_ENTRY STV_DEFAULT"
_ZN7cutlass13device_kernelIN5flash11enable_sm90INS1_16FlashAttnFwdSm90INS1_25CollectiveMainloopFwdSm90ILi2EN4cute5tupleIJNS5_1CILi1EEES8_S8_EEENS6_IJNS7_ILi192EEENS7_ILi144EEENS7_ILi96EEEEEELi96ENS_6half_tEfNS_4arch4Sm90ELb0ELb0ELb0ELb1ELb0ELb0ELb0ELb0ELb1ELb1ELb0ELb0EEENS1_21CollectiveEpilogueFwdINS6_IJSA_SC_SB_EEES9_SE_SG_Li384ELb1ELb1ELb0ELb0EEENS1_36VarlenDynamicPersistentTileSchedulerILi192ELi144ELi384ELi128ELb0ELb1ELb1ELb0ELb1ELb1EEEEEEEEEvNT_6ParamsE:
[----:B------:R-:W-:Y:S01]  /*0000*/  LDC R1, c[0x0][0x37c] ;  /* 0x0000df00ff017b82 */ /* 0x000fe20000000800 */
[----:B------:R-:W-:Y:S05]  /*0010*/  EXIT ;  /* 0x000000000000794d */ /* 0x000fea0003800000 */
.L_x_1:
        /* <DEDUP_REMOVED lines=14> */
.L_x_10:


//--------------------- .text._ZN7cutlass13device_kernelIN5flash11enable_sm90INS1_16FlashAttnFwdSm90INS1_25CollectiveMainloopFwdSm90ILi2EN4cute5tupleIJNS5_1CILi1EEES8_S8_EEENS6_IJNS7_ILi192EEENS7_ILi144EEENS7_ILi96EEEEEELi96ENS_6half_tEfNS_4arch4Sm90ELb0ELb0ELb0ELb1ELb0ELb1ELb0ELb0ELb1ELb1ELb0ELb0EEENS1_21CollectiveEpilogueFwdINS6_IJSA_SC_SB_EEES9_SE_SG_Li384ELb1ELb1ELb0ELb0EEENS1_36VarlenDynamicPersistentTileSchedulerILi192ELi144ELi384ELi128ELb0ELb1ELb1ELb0ELb1ELb1EEEEEEEEEvNT_6ParamsE --------------------------
	.section	.text._ZN7cutlass13device_kernelIN5flash11enable_sm90INS1_16FlashAttnFwdSm90INS1_25CollectiveMainloopFwdSm90ILi2EN4cute5tupleIJNS5_1CILi1EEES8_S8_EEENS6_IJNS7_ILi192EEENS7_ILi144EEENS7_ILi96EEEEEELi96ENS_6half_tEfNS_4arch4Sm90ELb0ELb0ELb0ELb1ELb0ELb1ELb0ELb0ELb1ELb1ELb0ELb0EEENS1_21CollectiveEpilogueFwdINS6_IJSA_SC_SB_EEES9_SE_SG_Li384ELb1ELb1ELb0ELb0EEENS1_36VarlenDynamicPersistentTileSchedulerILi192ELi144ELi384ELi128ELb0ELb1ELb1ELb0ELb1ELb1EEEEEEEEEvNT_6ParamsE,"ax",@progbits
	.align	128
.text._ZN7cutlass13device_kernelIN5flash11enable_sm90INS1_16FlashAttnFwdSm90INS1_25CollectiveMainloopFwdSm90ILi2EN4cute5tupleIJNS5_1CILi1EEES8_S8_EEENS6_IJNS7_ILi192EEENS7_ILi144EEENS7_ILi96EEEEEELi96ENS_6half_tEfNS_4arch4Sm90ELb0ELb0ELb0ELb1ELb0ELb1ELb0ELb0ELb1ELb1ELb0ELb0EEENS1_21CollectiveEpilogueFwdINS6_IJSA_SC_SB_EEES9_SE_SG_Li384ELb1ELb1ELb0ELb0EEENS1_36VarlenDynamicPersistentTileSchedulerILi192ELi144ELi384ELi128ELb0ELb1ELb1ELb0ELb1ELb1EEEEEEEEEvNT_6ParamsE:
        .type           _ZN7cutlass13device_kernelIN5flash11enable_sm90INS1_16FlashAttnFwdSm90INS1_25CollectiveMainloopFwdSm90ILi2EN4cute5tupleIJNS5_1CILi1EEES8_S8_EEENS6_IJNS7_ILi192EEENS7_ILi144EEENS7_ILi96EEEEEELi96ENS_6half_tEfNS_4arch4Sm90ELb0ELb0ELb0ELb1ELb0ELb1ELb0ELb0ELb1ELb1ELb0ELb0EEENS1_21CollectiveEpilogueFwdINS6_IJSA_SC_SB_EEES9_SE_SG_Li384ELb1ELb1ELb0ELb0EEENS1_36VarlenDynamicPersistentTileSchedulerILi192ELi144ELi384ELi128ELb0ELb1ELb1ELb0ELb1ELb1EEEEEEEEEvNT_6ParamsE,@function
        .size           _ZN7cutlass13device_kernelIN5flash11enable_sm90INS1_16FlashAttnFwdSm90INS1_25CollectiveMainloopFwdSm90ILi2EN4cute5tupleIJNS5_1CILi1EEES8_S8_EEENS6_IJNS7_ILi192EEENS7_ILi144EEENS7_ILi96EEEEEELi96ENS_6half_tEfNS_4arch4Sm90ELb0ELb0ELb0ELb1ELb0ELb1ELb0ELb0ELb1ELb1ELb0ELb0EEENS1_21CollectiveEpilogueFwdINS6_IJSA_SC_SB_EEES9_SE_SG_Li384ELb1ELb1ELb0ELb0EEENS1_36VarlenDynamicPersistentTileSchedulerILi192ELi144ELi384ELi128ELb0ELb1ELb1ELb0ELb1ELb1EEEEEEEEEvNT_6ParamsE,(.L_x_11 - _ZN7cutlass13device_kernelIN5flash11enable_sm90INS1_16FlashAttnFwdSm90INS1_25CollectiveMainloopFwdSm90ILi2EN4cute5tupleIJNS5_1CILi1EEES8_S8_EEENS6_IJNS7_ILi192EEENS7_ILi144EEENS7_ILi96EEEEEELi96ENS_6half_tEfNS_4arch4Sm90ELb0ELb0ELb0ELb1ELb0ELb1ELb0ELb0ELb1ELb1ELb0ELb0EEENS1_21CollectiveEpilogueFwdINS6_IJSA_SC_SB_EEES9_SE_SG_Li384ELb1ELb1ELb0ELb0EEENS1_36VarlenDynamicPersistentTileSchedulerILi192ELi144ELi384ELi128ELb0ELb1ELb1ELb0ELb1ELb1EEEEEEEEEvNT_6ParamsE)
        .other          _ZN7cutlass13device_kernelIN5flash11enable_sm90INS1_16FlashAttnFwdSm90INS1_25CollectiveMainloopFwdSm90ILi2EN4cute5tupleIJNS5_1CILi1EEES8_S8_EEENS6_IJNS7_ILi192EEENS7_ILi144EEENS7_ILi96EEEEEELi96ENS_6half_tEfNS_4arch4Sm90ELb0ELb0ELb0ELb1ELb0ELb1ELb0ELb0ELb1ELb1ELb0ELb0EEENS1_21CollectiveEpilogueFwdINS6_IJSA_SC_SB_EEES9_SE_SG_Li384ELb1ELb1ELb0ELb0EEENS1_36VarlenDynamicPersistentTileSchedulerILi192ELi144ELi384ELi128ELb0ELb1ELb1ELb0ELb1ELb1EEEEEEEEEvNT_6ParamsE,@"STO_CUDA_ENTRY STV_DEFAULT"
_ZN7cutlass13device_kernelIN5flash11enable_sm90INS1_16FlashAttnFwdSm90INS1_25CollectiveMainloopFwdSm90ILi2EN4cute5tupleIJNS5_1CILi1EEES8_S8_EEENS6_IJNS7_ILi192EEENS7_ILi144EEENS7_ILi96EEEEEELi96ENS_6half_tEfNS_4arch4Sm90ELb0ELb0ELb0ELb1ELb0ELb1ELb0ELb0ELb1ELb1ELb0ELb0EEENS1_21CollectiveEpilogueFwdINS6_IJSA_SC_SB_EEES9_SE_SG_Li384ELb1ELb1ELb0ELb0EEENS1_36VarlenDynamicPersistentTileSchedulerILi192ELi144ELi384ELi128ELb0ELb1ELb1ELb0ELb1ELb1EEEEEEEEEvNT_6ParamsE:
[----:B------:R-:W-:Y:S01]  /*0000*/  LDC R1, c[0x0][0x37c] ;  /* 0x0000df00ff017b82 */ /* 0x000fe20000000800 */
[----:B------:R-:W-:Y:S05]  /*0010*/  EXIT ;  /* 0x000000000000794d */ /* 0x000fea0003800000 */
.L_x_2:
        /* <DEDUP_REMOVED lines=14> */
.L_x_11:


//--------------------- .text._ZN7cutlass13device_kernelIN5flash11enable_sm90INS1_16FlashAttnFwdSm90INS1_25CollectiveMainloopFwdSm90ILi2EN4cute5tupleIJNS5_1CILi1EEES8_S8_EEENS6_IJNS7_ILi192EEENS7_ILi128EEENS7_ILi96EEEEEELi96ENS_6half_tEfNS_4arch4Sm90ELb0ELb1ELb0ELb0ELb0ELb0ELb0ELb0ELb1ELb1ELb0ELb0EEENS1_21CollectiveEpilogueFwdINS6_IJSA_SC_SB_EEES9_SE_SG_Li384ELb0ELb1ELb0ELb0EEENS1_30DynamicPersistentTileSchedulerILi384ELi128ELb0ELb1ELb1EEEEEEEEEvNT_6ParamsE --------------------------
	.section	.text._ZN7cutlass13device_kernelIN5flash11enable_sm90INS1_16FlashAttnFwdSm90INS1_25CollectiveMainloopFwdSm90ILi2EN4cute5tupleIJNS5_1CILi1EEES8_S8_EEENS6_IJNS7_ILi192EEENS7_ILi128EEENS7_ILi96EEEEEELi96ENS_6half_tEfNS_4arch4Sm90ELb0ELb1ELb0ELb0ELb0ELb0ELb0ELb0ELb1ELb1ELb0ELb0EEENS1_21CollectiveEpilogueFwdINS6_IJSA_SC_SB_EEES9_SE_SG_Li384ELb0ELb1ELb0ELb0EEENS1_30DynamicPersistentTileSchedulerILi384ELi128ELb0ELb1ELb1EEEEEEEEEvNT_6ParamsE,"ax",@progbits
	.align	128
.text._ZN7cutlass13device_kernelIN5flash11enable_sm90INS1_16FlashAttnFwdSm90INS1_25CollectiveMainloopFwdSm90ILi2EN4cute5tupleIJNS5_1CILi1EEES8_S8_EEENS6_IJNS7_ILi192EEENS7_ILi128EEENS7_ILi96EEEEEELi96ENS_6half_tEfNS_4arch4Sm90ELb0ELb1ELb0ELb0ELb0ELb0ELb0ELb0ELb1ELb1ELb0ELb0EEENS1_21CollectiveEpilogueFwdINS6_IJSA_SC_SB_EEES9_SE_SG_Li384ELb0ELb1ELb0ELb0EEENS1_30DynamicPersistentTileSchedulerILi384ELi128ELb0ELb1ELb1EEEEEEEEEvNT_6ParamsE:
        .type           _ZN7cutlass13device_kernelIN5flash11enable_sm90INS1_16FlashAttnFwdSm90INS1_25CollectiveMainloopFwdSm90ILi2EN4cute5tupleIJNS5_1CILi1EEES8_S8_EEENS6_IJNS7_ILi192EEENS7_ILi128EEENS7_ILi96EEEEEELi96ENS_6half_tEfNS_4arch4Sm90ELb0ELb1ELb0ELb0ELb0ELb0ELb0ELb0ELb1ELb1ELb0ELb0EEENS1_21CollectiveEpilogueFwdINS6_IJSA_SC_SB_EEES9_SE_SG_Li384ELb0ELb1ELb0ELb0EEENS1_30DynamicPersistentTileSchedulerILi384ELi128ELb0ELb1ELb1EEEEEEEEEvNT_6ParamsE,@function
        .size           _ZN7cutlass13device_kernelIN5flash11enable_sm90INS1_16FlashAttnFwdSm90INS1_25CollectiveMainloopFwdSm90ILi2EN4cute5tupleIJNS5_1CILi1EEES8_S8_EEENS6_IJNS7_ILi192EEENS7_ILi128EEENS7_ILi96EEEEEELi96ENS_6half_tEfNS_4arch4Sm90ELb0ELb1ELb0ELb0ELb0ELb0ELb0ELb0ELb1ELb1ELb0ELb0EEENS1_21CollectiveEpilogueFwdINS6_IJSA_SC_SB_EEES9_SE_SG_Li384ELb0ELb1ELb0ELb0EEENS1_30DynamicPersistentTileSchedulerILi384ELi128ELb0ELb1ELb1EEEEEEEEEvNT_6ParamsE,(.L_x_12 - _ZN7cutlass13device_kernelIN5flash11enable_sm90INS1_16FlashAttnFwdSm90INS1_25CollectiveMainloopFwdSm90ILi2EN4cute5tupleIJNS5_1CILi1EEES8_S8_EEENS6_IJNS7_ILi192EEENS7_ILi128EEENS7_ILi96EEEEEELi96ENS_6half_tEfNS_4arch4Sm90ELb0ELb1ELb0ELb0ELb0ELb0ELb0ELb0ELb1ELb1ELb0ELb0EEENS1_21CollectiveEpilogueFwdINS6_IJSA_SC_SB_EEES9_SE_SG_Li384ELb0ELb1ELb0ELb0EEENS1_30DynamicPersistentTileSchedulerILi384ELi128ELb0ELb1ELb1EEEEEEEEEvNT_6ParamsE)
        .other          _ZN7cutlass13device_kernelIN5flash11enable_sm90INS1_16FlashAttnFwdSm90INS1_25CollectiveMainloopFwdSm90ILi2EN4cute5tupleIJNS5_1CILi1EEES8_S8_EEENS6_IJNS7_ILi192EEENS7_ILi128EEENS7_ILi96EEEEEELi96ENS_6half_tEfNS_4arch4Sm90ELb0ELb1ELb0ELb0ELb0ELb0ELb0ELb0ELb1ELb1ELb0ELb0EEENS1_21CollectiveEpilogueFwdINS6_IJSA_SC_SB_EEES9_SE_SG_Li384ELb0ELb1ELb0ELb0EEENS1_30DynamicPersistentTileSchedulerILi384ELi128ELb0ELb1ELb1EEEEEEEEEvNT_6ParamsE,@"STO_CUDA_ENTRY STV_DEFAULT"
_ZN7cutlass13device_kernelIN5flash11enable_sm90INS1_16FlashAttnFwdSm90INS1_25CollectiveMainloopFwdSm90ILi2EN4cute5tupleIJNS5_1CILi1EEES8_S8_EEENS6_IJNS7_ILi192EEENS7_ILi128EEENS7_ILi96EEEEEELi96ENS_6half_tEfNS_4arch4Sm90ELb0ELb1ELb0ELb0ELb0ELb0ELb0ELb0ELb1ELb1ELb0ELb0EEENS1_21CollectiveEpilogueFwdINS6_IJSA_SC_SB_EEES9_SE_SG_Li384ELb0ELb1ELb0ELb0EEENS1_30DynamicPersistentTileSchedulerILi384ELi128ELb0ELb1ELb1EEEEEEEEEvNT_6ParamsE:
[----:B------:R-:W-:Y:S01]  /*0000*/  LDC R1, c[0x0][0x37c] ;  /* 0x0000df00ff017b82 */ /* 0x000fe20000000800 */
[----:B------:R-:W-:Y:S05]  /*0010*/  EXIT ;  /* 0x000000000000794d */ /* 0x000fea0003800000 */
.L_x_3:
        /* <DEDUP_REMOVED lines=14> */
.L_x_12:


//--------------------- .text._ZN7cutlass13device_kernelIN5flash11enable_sm90INS1_16FlashAttnFwdSm90INS1_25CollectiveMainloopFwdSm90ILi2EN4cute5tupleIJNS5_1CILi1EEES8_S8_EEENS6_IJNS7_ILi192EEENS7_ILi128EEENS7_ILi96EEEEEELi96ENS_6half_tEfNS_4arch4Sm90ELb0ELb1ELb0ELb1ELb0ELb0ELb0ELb0ELb1ELb1ELb0ELb0EEENS1_21CollectiveEpilogueFwdINS6_IJSA_SC_SB_EEES9_SE_SG_Li384ELb1ELb1ELb0ELb0EEENS1_36VarlenDynamicPersistentTileSchedulerILi192ELi128ELi384ELi128ELb0ELb1ELb1ELb1ELb0ELb1EEEEEEEEEvNT_6ParamsE --------------------------
	.section	.text._ZN7cutlass13device_kernelIN5flash11enable_sm90INS1_16FlashAttnFwdSm90INS1_25CollectiveMainloopFwdSm90ILi2EN4cute5tupleIJNS5_1CILi1EEES8_S8_EEENS6_IJNS7_ILi192EEENS7_ILi128EEENS7_ILi96EEEEEELi96ENS_6half_tEfNS_4arch4Sm90ELb0ELb1ELb0ELb1ELb0ELb0ELb0ELb0ELb1ELb1ELb0ELb0EEENS1_21CollectiveEpilogueFwdINS6_IJSA_SC_SB_EEES9_SE_SG_Li384ELb1ELb1ELb0ELb0EEENS1_36VarlenDynamicPersistentTileSchedulerILi192ELi128ELi384ELi128ELb0ELb1ELb1ELb1ELb0ELb1EEEEEEEEEvNT_6ParamsE,"ax",@progbits
	.align	128
.text._ZN7cutlass13device_kernelIN5flash11enable_sm90INS1_16FlashAttnFwdSm90INS1_25CollectiveMainloopFwdSm90ILi2EN4cute5tupleIJNS5_1CILi1EEES8_S8_EEENS6_IJNS7_ILi192EEENS7_ILi128EEENS7_ILi96EEEEEELi96ENS_6half_tEfNS_4arch4Sm90ELb0ELb1ELb0ELb1ELb0ELb0ELb0ELb0ELb1ELb1ELb0ELb0EEENS1_21CollectiveEpilogueFwdINS6_IJSA_SC_SB_EEES9_SE_SG_Li384ELb1ELb1ELb0ELb0EEENS1_36VarlenDynamicPersistentTileSchedulerILi192ELi128ELi384ELi128ELb0ELb1ELb1ELb1ELb0ELb1EEEEEEEEEvNT_6ParamsE:
        .type           _ZN7cutlass13device_kernelIN5flash11enable_sm90INS1_16FlashAttnFwdSm90INS1_25CollectiveMainloopFwdSm90ILi2EN4cute5tupleIJNS5_1CILi1EEES8_S8_EEENS6_IJNS7_ILi192EEENS7_ILi128EEENS7_ILi96EEEEEELi96ENS_6half_tEfNS_4arch4Sm90ELb0ELb1ELb0ELb1ELb0ELb0ELb0ELb0ELb1ELb1ELb0ELb0EEENS1_21CollectiveEpilogueFwdINS6_IJSA_SC_SB_EEES9_SE_SG_Li384ELb1ELb1ELb0ELb0EEENS1_36VarlenDynamicPersistentTileSchedulerILi192ELi128ELi384ELi128ELb0ELb1ELb1ELb1ELb0ELb1EEEEEEEEEvNT_6ParamsE,@function
        .size           _ZN7cutlass13device_kernelIN5flash11enable_sm90INS1_16FlashAttnFwdSm90INS1_25CollectiveMainloopFwdSm90ILi2EN4cute5tupleIJNS5_1CILi1EEES8_S8_EEENS6_IJNS7_ILi192EEENS7_ILi128EEENS7_ILi96EEEEEELi96ENS_6half_tEfNS_4arch4Sm90ELb0ELb1ELb0ELb1ELb0ELb0ELb0ELb0ELb1ELb1ELb0ELb0EEENS1_21CollectiveEpilogueFwdINS6_IJSA_SC_SB_EEES9_SE_SG_Li384ELb1ELb1ELb0ELb0EEENS1_36VarlenDynamicPersistentTileSchedulerILi192ELi128ELi384ELi128ELb0ELb1ELb1ELb1ELb0ELb1EEEEEEEEEvNT_6ParamsE,(.L_x_13 - _ZN7cutlass13device_kernelIN5flash11enable_sm90INS1_16FlashAttnFwdSm90INS1_25CollectiveMainloopFwdSm90ILi2EN4cute5tupleIJNS5_1CILi1EEES8_S8_EEENS6_IJNS7_ILi192EEENS7_ILi128EEENS7_ILi96EEEEEELi96ENS_6half_tEfNS_4arch4Sm90ELb0ELb1ELb0ELb1ELb0ELb0ELb0ELb0ELb1ELb1ELb0ELb0EEENS1_21CollectiveEpilogueFwdINS6_IJSA_SC_SB_EEES9_SE_SG_Li384ELb1ELb1ELb0ELb0EEENS1_36VarlenDynamicPersistentTileSchedulerILi192ELi128ELi384ELi128ELb0ELb1ELb1ELb1ELb0ELb1EEEEEEEEEvNT_6ParamsE)
        .other          _ZN7cutlass13device_kernelIN5flash11enable_sm90INS1_16FlashAttnFwdSm90INS1_25CollectiveMainloopFwdSm90ILi2EN4cute5tupleIJNS5_1CILi1EEES8_S8_EEENS6_IJNS7_ILi192EEENS7_ILi128EEENS7_ILi96EEEEEELi96ENS_6half_tEfNS_4arch4Sm90ELb0ELb1ELb0ELb1ELb0ELb0ELb0ELb0ELb1ELb1ELb0ELb0EEENS1_21CollectiveEpilogueFwdINS6_IJSA_SC_SB_EEES9_SE_SG_Li384ELb1ELb1ELb0ELb0EEENS1_36VarlenDynamicPersistentTileSchedulerILi192ELi128ELi384ELi128ELb0ELb1ELb1ELb1ELb0ELb1EEEEEEEEEvNT_6ParamsE,@"STO_CUDA_ENTRY STV_DEFAULT"
_ZN7cutlass13device_kernelIN5flash11enable_sm90INS1_16FlashAttnFwdSm90INS1_25CollectiveMainloopFwdSm90ILi2EN4cute5tupleIJNS5_1CILi1EEES8_S8_EEENS6_IJNS7_ILi192EEENS7_ILi128EEENS7_ILi96EEEEEELi96ENS_6half_tEfNS_4arch4Sm90ELb0ELb1ELb0ELb1ELb0ELb0ELb0ELb0ELb1ELb1ELb0ELb0EEENS1_21CollectiveEpilogueFwdINS6_IJSA_SC_SB_EEES9_SE_SG_Li384ELb1ELb1ELb0ELb0EEENS1_36VarlenDynamicPersistentTileSchedulerILi192ELi128ELi384ELi128ELb0ELb1ELb1ELb1ELb0ELb1EEEEEEEEEvNT_6ParamsE:
[----:B------:R-:W-:Y:S01]  /*0000*/  LDC R1, c[0x0][0x37c] ;  /* 0x0000df00ff017b82 */ /* 0x000fe20000000800 */
[----:B------:R-:W-:Y:S05]  /*0010*/  EXIT ;  /* 0x000000000000794d */ /* 0x000fea0003800000 */
.L_x_4:
        /* <DEDUP_REMOVED lines=14> */
.L_x_13:


//--------------------- .text._ZN7cutlass13device_kernelIN5flash11enable_sm90INS1_16FlashAttnFwdSm90INS1_25CollectiveMainloopFwdSm90ILi2EN4cute5tupleIJNS5_1CILi1EEES8_S8_EEENS6_IJNS7_ILi192EEENS7_ILi128EEENS7_ILi96EEEEEELi96ENS_6half_tEfNS_4arch4Sm90ELb0ELb1ELb0ELb1ELb0ELb1ELb0ELb0ELb1ELb1ELb0ELb0EEENS1_21CollectiveEpilogueFwdINS6_IJSA_SC_SB_EEES9_SE_SG_Li384ELb1ELb1ELb0ELb0EEENS1_36VarlenDynamicPersistentTileSchedulerILi192ELi128ELi384ELi128ELb0ELb1ELb1ELb1ELb0ELb1EEEEEEEEEvNT_6ParamsE --------------------------
	.section	.text._ZN7cutlass13device_kernelIN5flash11enable_sm90INS1_16FlashAttnFwdSm90INS1_25CollectiveMainloopFwdSm90ILi2EN4cute5tupleIJNS5_1CILi1EEES8_S8_EEENS6_IJNS7_ILi192EEENS7_ILi128EEENS7_ILi96EEEEEELi96ENS_6half_tEfNS_4arch4Sm90ELb0ELb1ELb0ELb1ELb0ELb1ELb0ELb0ELb1ELb1ELb0ELb0EEENS1_21CollectiveEpilogueFwdINS6_IJSA_SC_SB_EEES9_SE_SG_Li384ELb1ELb1ELb0ELb0EEENS1_36VarlenDynamicPersistentTileSchedulerILi192ELi128ELi384ELi128ELb0ELb1ELb1ELb1ELb0ELb1EEEEEEEEEvNT_6ParamsE,"ax",@progbits
	.align	128
.text._ZN7cutlass13device_kernelIN5flash11enable_sm90INS1_16FlashAttnFwdSm90INS1_25CollectiveMainloopFwdSm90ILi2EN4cute5tupleIJNS5_1CILi1EEES8_S8_EEENS6_IJNS7_ILi192EEENS7_ILi128EEENS7_ILi96EEEEEELi96ENS_6half_tEfNS_4arch4Sm90ELb0ELb1ELb0ELb1ELb0ELb1ELb0ELb0ELb1ELb1ELb0ELb0EEENS1_21CollectiveEpilogueFwdINS6_IJSA_SC_SB_EEES9_SE_SG_Li384ELb1ELb1ELb0ELb0EEENS1_36VarlenDynamicPersistentTileSchedulerILi192ELi128ELi384ELi128ELb0ELb1ELb1ELb1ELb0ELb1EEEEEEEEEvNT_6ParamsE:
        .type           _ZN7cutlass13device_kernelIN5flash11enable_sm90INS1_16FlashAttnFwdSm90INS1_25CollectiveMainloopFwdSm90ILi2EN4cute5tupleIJNS5_1CILi1EEES8_S8_EEENS6_IJNS7_ILi192EEENS7_ILi128EEENS7_ILi96EEEEEELi96ENS_6half_tEfNS_4arch4Sm90ELb0ELb1ELb0ELb1ELb0ELb1ELb0ELb0ELb1ELb1ELb0ELb0EEENS1_21CollectiveEpilogueFwdINS6_IJSA_SC_SB_EEES9_SE_SG_Li384ELb1ELb1ELb0ELb0EEENS1_36VarlenDynamicPersistentTileSchedulerILi192ELi128ELi384ELi128ELb0ELb1ELb1ELb1ELb0ELb1EEEEEEEEEvNT_6ParamsE,@function
        .size           _ZN7cutlass13device_kernelIN5flash11enable_sm90INS1_16FlashAttnFwdSm90INS1_25CollectiveMainloopFwdSm90ILi2EN4cute5tupleIJNS5_1CILi1EEES8_S8_EEENS6_IJNS7_ILi192EEENS7_ILi128EEENS7_ILi96EEEEEELi96ENS_6half_tEfNS_4arch4Sm90ELb0ELb1ELb0ELb1ELb0ELb1ELb0ELb0ELb1ELb1ELb0ELb0EEENS1_21CollectiveEpilogueFwdINS6_IJSA_SC_SB_EEES9_SE_SG_Li384ELb1ELb1ELb0ELb0EEENS1_36VarlenDynamicPersistentTileSchedulerILi192ELi128ELi384ELi128ELb0ELb1ELb1ELb1ELb0ELb1EEEEEEEEEvNT_6ParamsE,(.L_x_14 - _ZN7cutlass13device_kernelIN5flash11enable_sm90INS1_16FlashAttnFwdSm90INS1_25CollectiveMainloopFwdSm90ILi2EN4cute5tupleIJNS5_1CILi1EEES8_S8_EEENS6_IJNS7_ILi192EEENS7_ILi128EEENS7_ILi96EEEEEELi96ENS_6half_tEfNS_4arch4Sm90ELb0ELb1ELb0ELb1ELb0ELb1ELb0ELb0ELb1ELb1ELb0ELb0EEENS1_21CollectiveEpilogueFwdINS6_IJSA_SC_SB_EEES9_SE_SG_Li384ELb1ELb1ELb0ELb0EEENS1_36VarlenDynamicPersistentTileSchedulerILi192ELi128ELi384ELi128ELb0ELb1ELb1ELb1ELb0ELb1EEEEEEEEEvNT_6ParamsE)
        .other          _ZN7cutlass13device_kernelIN5flash11enable_sm90INS1_16FlashAttnFwdSm90INS1_25CollectiveMainloopFwdSm90ILi2EN4cute5tupleIJNS5_1CILi1EEES8_S8_EEENS6_IJNS7_ILi192EEENS7_ILi128EEENS7_ILi96EEEEEELi96ENS_6half_tEfNS_4arch4Sm90ELb0ELb1ELb0ELb1ELb0ELb1ELb0ELb0ELb1ELb1ELb0ELb0EEENS1_21CollectiveEpilogueFwdINS6_IJSA_SC_SB_EEES9_SE_SG_Li384ELb1ELb1ELb0ELb0EEENS1_36VarlenDynamicPersistentTileSchedulerILi192ELi128ELi384ELi128ELb0ELb1ELb1ELb1ELb0ELb1EEEEEEEEEvNT_6ParamsE,@"STO_CUDA_ENTRY STV_DEFAULT"
_ZN7cutlass13device_kernelIN5flash11enable_sm90INS1_16FlashAttnFwdSm90INS1_25CollectiveMainloopFwdSm90ILi2EN4cute5tupleIJNS5_1CILi1EEES8_S8_EEENS6_IJNS7_ILi192EEENS7_ILi128EEENS7_ILi96EEEEEELi96ENS_6half_tEfNS_4arch4Sm90ELb0ELb1ELb0ELb1ELb0ELb1ELb0ELb0ELb1ELb1ELb0ELb0EEENS1_21CollectiveEpilogueFwdINS6_IJSA_SC_SB_EEES9_SE_SG_Li384ELb1ELb1ELb0ELb0EEENS1_36VarlenDynamicPersistentTileSchedulerILi192ELi128ELi384ELi128ELb0ELb1ELb1ELb1ELb0ELb1EEEEEEEEEvNT_6ParamsE:
[----:B------:R-:W-:Y:S01]  /*0000*/  LDC R1, c[0x0][0x37c] ;  /* 0x0000df00ff017b82 */ /* 0x000fe20000000800 */
[----:B------:R-:W-:Y:S05]  /*0010*/  EXIT ;  /* 0x000000000000794d */ /* 0x000fea0003800000 */
.L_x_5:
        /* <DEDUP_REMOVED lines=14> */
.L_x_14:


//--------------------- .text._ZN7cutlass13device_kernelIN5flash11enable_sm90INS1_16FlashAttnFwdSm90INS1_25CollectiveMainloopFwdSm90ILi2EN4cute5tupleIJNS5_1CILi1EEES8_S8_EEENS6_IJNS7_ILi192EEENS7_ILi144EEENS7_ILi96EEEEEELi96ENS_6half_tEfNS_4arch4Sm90ELb1ELb0ELb0ELb0ELb0ELb0ELb0ELb0ELb1ELb1ELb0ELb0EEENS1_21CollectiveEpilogueFwdINS6_IJSA_SC_SB_EEES9_SE_SG_Li384ELb0ELb1ELb0ELb0EEENS1_30DynamicPersistentTileSchedulerILi384ELi128ELb0ELb1ELb1EEEEEEEEEvNT_6ParamsE --------------------------
	.section	.text._ZN7cutlass13device_kernelIN5flash11enable_sm90INS1_16FlashAttnFwdSm90INS1_25CollectiveMainloopFwdSm90ILi2EN4cute5tupleIJNS5_1CILi1EEES8_S8_EEENS6_IJNS7_ILi192EEENS7_ILi144EEENS7_ILi96EEEEEELi96ENS_6half_tEfNS_4arch4Sm90ELb1ELb0ELb0ELb0ELb0ELb0ELb0ELb0ELb1ELb1ELb0ELb0EEENS1_21CollectiveEpilogueFwdINS6_IJSA_SC_SB_EEES9_SE_SG_Li384ELb0ELb1ELb0ELb0EEENS1_30DynamicPersistentTileSchedulerILi384ELi128ELb0ELb1ELb1EEEEEEEEEvNT_6ParamsE,"ax",@progbits
	.align	128
.text._ZN7cutlass13device_kernelIN5flash11enable_sm90INS1_16FlashAttnFwdSm90INS1_25CollectiveMainloopFwdSm90ILi2EN4cute5tupleIJNS5_1CILi1EEES8_S8_EEENS6_IJNS7_ILi192EEENS7_ILi144EEENS7_ILi96EEEEEELi96ENS_6half_tEfNS_4arch4Sm90ELb1ELb0ELb0ELb0ELb0ELb0ELb0ELb0ELb1ELb1ELb0ELb0EEENS1_21CollectiveEpilogueFwdINS6_IJSA_SC_SB_EEES9_SE_SG_Li384ELb0ELb1ELb0ELb0EEENS1_30DynamicPersistentTileSchedulerILi384ELi128ELb0ELb1ELb1EEEEEEEEEvNT_6ParamsE:
        .type           _ZN7cutlass13device_kernelIN5flash11enable_sm90INS1_16FlashAttnFwdSm90INS1_25CollectiveMainloopFwdSm90ILi2EN4cute5tupleIJNS5_1CILi1EEES8_S8_EEENS6_IJNS7_ILi192EEENS7_ILi144EEENS7_ILi96EEEEEELi96ENS_6half_tEfNS_4arch4Sm90ELb1ELb0ELb0ELb0ELb0ELb0ELb0ELb0ELb1ELb1ELb0ELb0EEENS1_21CollectiveEpilogueFwdINS6_IJSA_SC_SB_EEES9_SE_SG_Li384ELb0ELb1ELb0ELb0EEENS1_30DynamicPersistentTileSchedulerILi384ELi128ELb0ELb1ELb1EEEEEEEEEvNT_6ParamsE,@function
        .size           _ZN7cutlass13device_kernelIN5flash11enable_sm90INS1_16FlashAttnFwdSm90INS1_25CollectiveMainloopFwdSm90ILi2EN4cute5tupleIJNS5_1CILi1EEES8_S8_EEENS6_IJNS7_ILi192EEENS7_ILi144EEENS7_ILi96EEEEEELi96ENS_6half_tEfNS_4arch4Sm90ELb1ELb0ELb0ELb0ELb0ELb0ELb0ELb0ELb1ELb1ELb0ELb0EEENS1_21CollectiveEpilogueFwdINS6_IJSA_SC_SB_EEES9_SE_SG_Li384ELb0ELb1ELb0ELb0EEENS1_30DynamicPersistentTileSchedulerILi384ELi128ELb0ELb1ELb1EEEEEEEEEvNT_6ParamsE,(.L_x_15 - _ZN7cutlass13device_kernelIN5flash11enable_sm90INS1_16FlashAttnFwdSm90INS1_25CollectiveMainloopFwdSm90ILi2EN4cute5tupleIJNS5_1CILi1EEES8_S8_EEENS6_IJNS7_ILi192EEENS7_ILi144EEENS7_ILi96EEEEEELi96ENS_6half_tEfNS_4arch4Sm90ELb1ELb0ELb0ELb0ELb0ELb0ELb0ELb0ELb1ELb1ELb0ELb0EEENS1_21CollectiveEpilogueFwdINS6_IJSA_SC_SB_EEES9_SE_SG_Li384ELb0ELb1ELb0ELb0EEENS1_30DynamicPersistentTileSchedulerILi384ELi128ELb0ELb1ELb1EEEEEEEEEvNT_6ParamsE)
        .other          _ZN7cutlass13device_kernelIN5flash11enable_sm90INS1_16FlashAttnFwdSm90INS1_25CollectiveMainloopFwdSm90ILi2EN4cute5tupleIJNS5_1CILi1EEES8_S8_EEENS6_IJNS7_ILi192EEENS7_ILi144EEENS7_ILi96EEEEEELi96ENS_6half_tEfNS_4arch4Sm90ELb1ELb0ELb0ELb0ELb0ELb0ELb0ELb0ELb1ELb1ELb0ELb0EEENS1_21CollectiveEpilogueFwdINS6_IJSA_SC_SB_EEES9_SE_SG_Li384ELb0ELb1ELb0ELb0EEENS1_30DynamicPersistentTileSchedulerILi384ELi128ELb0ELb1ELb1EEEEEEEEEvNT_6ParamsE,@"STO_CUDA_ENTRY STV_DEFAULT"
_ZN7cutlass13device_kernelIN5flash11enable_sm90INS1_16FlashAttnFwdSm90INS1_25CollectiveMainloopFwdSm90ILi2EN4cute5tupleIJNS5_1CILi1EEES8_S8_EEENS6_IJNS7_ILi192EEENS7_ILi144EEENS7_ILi96EEEEEELi96ENS_6half_tEfNS_4arch4Sm90ELb1ELb0ELb0ELb0ELb0ELb0ELb0ELb0ELb1ELb1ELb0ELb0EEENS1_21CollectiveEpilogueFwdINS6_IJSA_SC_SB_EEES9_SE_SG_Li384ELb0ELb1ELb0ELb0EEENS1_30DynamicPersistentTileSchedulerILi384ELi128ELb0ELb1ELb1EEEEEEEEEvNT_6ParamsE:
[----:B------:R-:W-:Y:S01]  /*0000*/  LDC R1, c[0x0][0x37c] ;  /* 0x0000df00ff017b82 */ /* 0x000fe20000000800 */
[----:B------:R-:W-:Y:S05]  /*0010*/  EXIT ;  /* 0x000000000000794d */ /* 0x000fea0003800000 */
.L_x_6:
        /* <DEDUP_REMOVED lines=14> */
.L_x_15:


//--------------------- .text._ZN7cutlass13device_kernelIN5flash11enable_sm90INS1_16FlashAttnFwdSm90INS1_25CollectiveMainloopFwdSm90ILi2EN4cute5tupleIJNS5_1CILi1EEES8_S8_EEENS6_IJNS7_ILi192EEENS7_ILi144EEENS7_ILi96EEEEEELi96ENS_6half_tEfNS_4arch4Sm90ELb1ELb0ELb0ELb1ELb0ELb0ELb0ELb0ELb1ELb1ELb0ELb0EEENS1_21CollectiveEpilogueFwdINS6_IJSA_SC_SB_EEES9_SE_SG_Li384ELb1ELb1ELb0ELb0EEENS1_36VarlenDynamicPersistentTileSchedulerILi192ELi144ELi384ELi128ELb0ELb1ELb1ELb1ELb1ELb1EEEEEEEEEvNT_6ParamsE --------------------------
	.section	.text._ZN7cutlass13device_kernelIN5flash11enable_sm90INS1_16FlashAttnFwdSm90INS1_25CollectiveMainloopFwdSm90ILi2EN4cute5tupleIJNS5_1CILi1EEES8_S8_EEENS6_IJNS7_ILi192EEENS7_ILi144EEENS7_ILi96EEEEEELi96ENS_6half_tEfNS_4arch4Sm90ELb1ELb0ELb0ELb1ELb0ELb0ELb0ELb0ELb1ELb1ELb0ELb0EEENS1_21CollectiveEpilogueFwdINS6_IJSA_SC_SB_EEES9_SE_SG_Li384ELb1ELb1ELb0ELb0EEENS1_36VarlenDynamicPersistentTileSchedulerILi192ELi144ELi384ELi128ELb0ELb1ELb1ELb1ELb1ELb1EEEEEEEEEvNT_6ParamsE,"ax",@progbits
	.align	128
.text._ZN7cutlass13device_kernelIN5flash11enable_sm90INS1_16FlashAttnFwdSm90INS1_25CollectiveMainloopFwdSm90ILi2EN4cute5tupleIJNS5_1CILi1EEES8_S8_EEENS6_IJNS7_ILi192EEENS7_ILi144EEENS7_ILi96EEEEEELi96ENS_6half_tEfNS_4arch4Sm90ELb1ELb0ELb0ELb1ELb0ELb0ELb0ELb0ELb1ELb1ELb0ELb0EEENS1_21CollectiveEpilogueFwdINS6_IJSA_SC_SB_EEES9_SE_SG_Li384ELb1ELb1ELb0ELb0EEENS1_36VarlenDynamicPersistentTileSchedulerILi192ELi144ELi384ELi128ELb0ELb1ELb1ELb1ELb1ELb1EEEEEEEEEvNT_6ParamsE:
        .type           _ZN7cutlass13device_kernelIN5flash11enable_sm90INS1_16FlashAttnFwdSm90INS1_25CollectiveMainloopFwdSm90ILi2EN4cute5tupleIJNS5_1CILi1EEES8_S8_EEENS6_IJNS7_ILi192EEENS7_ILi144EEENS7_ILi96EEEEEELi96ENS_6half_tEfNS_4arch4Sm90ELb1ELb0ELb0ELb1ELb0ELb0ELb0ELb0ELb1ELb1ELb0ELb0EEENS1_21CollectiveEpilogueFwdINS6_IJSA_SC_SB_EEES9_SE_SG_Li384ELb1ELb1ELb0ELb0EEENS1_36VarlenDynamicPersistentTileSchedulerILi192ELi144ELi384ELi128ELb0ELb1ELb1ELb1ELb1ELb1EEEEEEEEEvNT_6ParamsE,@function
        .size           _ZN7cutlass13device_kernelIN5flash11enable_sm90INS1_16FlashAttnFwdSm90INS1_25CollectiveMainloopFwdSm90ILi2EN4cute5tupleIJNS5_1CILi1EEES8_S8_EEENS6_IJNS7_ILi192EEENS7_ILi144EEENS7_ILi96EEEEEELi96ENS_6half_tEfNS_4arch4Sm90ELb1ELb0ELb0ELb1ELb0ELb0ELb0ELb0ELb1ELb1ELb0ELb0EEENS1_21CollectiveEpilogueFwdINS6_IJSA_SC_SB_EEES9_SE_SG_Li384ELb1ELb1ELb0ELb0EEENS1_36VarlenDynamicPersistentTileSchedulerILi192ELi144ELi384ELi128ELb0ELb1ELb1ELb1ELb1ELb1EEEEEEEEEvNT_6ParamsE,(.L_x_16 - _ZN7cutlass13device_kernelIN5flash11enable_sm90INS1_16FlashAttnFwdSm90INS1_25CollectiveMainloopFwdSm90ILi2EN4cute5tupleIJNS5_1CILi1EEES8_S8_EEENS6_IJNS7_ILi192EEENS7_ILi144EEENS7_ILi96EEEEEELi96ENS_6half_tEfNS_4arch4Sm90ELb1ELb0ELb0ELb1ELb0ELb0ELb0ELb0ELb1ELb1ELb0ELb0EEENS1_21CollectiveEpilogueFwdINS6_IJSA_SC_SB_EEES9_SE_SG_Li384ELb1ELb1ELb0ELb0EEENS1_36VarlenDynamicPersistentTileSchedulerILi192ELi144ELi384ELi128ELb0ELb1ELb1ELb1ELb1ELb1EEEEEEEEEvNT_6ParamsE)
        .other          _ZN7cutlass13device_kernelIN5flash11enable_sm90INS1_16FlashAttnFwdSm90INS1_25CollectiveMainloopFwdSm90ILi2EN4cute5tupleIJNS5_1CILi1EEES8_S8_EEENS6_IJNS7_ILi192EEENS7_ILi144EEENS7_ILi96EEEEEELi96ENS_6half_tEfNS_4arch4Sm90ELb1ELb0ELb0ELb1ELb0ELb0ELb0ELb0ELb1ELb1ELb0ELb0EEENS1_21CollectiveEpilogueFwdINS6_IJSA_SC_SB_EEES9_SE_SG_Li384ELb1ELb1ELb0ELb0EEENS1_36VarlenDynamicPersistentTileSchedulerILi192ELi144ELi384ELi128ELb0ELb1ELb1ELb1ELb1ELb1EEEEEEEEEvNT_6ParamsE,@"STO_CUDA_ENTRY STV_DEFAULT"
_ZN7cutlass13device_kernelIN5flash11enable_sm90INS1_16FlashAttnFwdSm90INS1_25CollectiveMainloopFwdSm90ILi2EN4cute5tupleIJNS5_1CILi1EEES8_S8_EEENS6_IJNS7_ILi192EEENS7_ILi144EEENS7_ILi96EEEEEELi96ENS_6half_tEfNS_4arch4Sm90ELb1ELb0ELb0ELb1ELb0ELb0ELb0ELb0ELb1ELb1ELb0ELb0EEENS1_21CollectiveEpilogueFwdINS6_IJSA_SC_SB_EEES9_SE_SG_Li384ELb1ELb1ELb0ELb0EEENS1_36VarlenDynamicPersistentTileSchedulerILi192ELi144ELi384ELi128ELb0ELb1ELb1ELb1ELb1ELb1EEEEEEEEEvNT_6ParamsE:
[----:B------:R-:W-:Y:S01]  /*0000*/  LDC R1, c[0x0][0x37c] ;  /* 0x0000df00ff017b82 */ /* 0x000fe20000000800 */
[----:B------:R-:W-:Y:S05]  /*0010*/  EXIT ;  /* 0x000000000000794d */ /* 0x000fea0003800000 */
.L_x_7:
        /* <DEDUP_REMOVED lines=14> */
.L_x_16:


//--------------------- .text._ZN7cutlass13device_kernelIN5flash11enable_sm90INS1_16FlashAttnFwdSm90INS1_25CollectiveMainloopFwdSm90ILi2EN4cute5tupleIJNS5_1CILi1EEES8_S8_EEENS6_IJNS7_ILi192EEENS7_ILi144EEENS7_ILi96EEEEEELi96ENS_6half_tEfNS_4arch4Sm90ELb1ELb0ELb0ELb1ELb0ELb1ELb0ELb0ELb1ELb1ELb0ELb0EEENS1_21CollectiveEpilogueFwdINS6_IJSA_SC_SB_EEES9_SE_SG_Li384ELb1ELb1ELb0ELb0EEENS1_36VarlenDynamicPersistentTileSchedulerILi192ELi144ELi384ELi128ELb0ELb1ELb1ELb1ELb1ELb1EEEEEEEEEvNT_6ParamsE --------------------------
	.section	.text._ZN7cutlass13device_kernelIN5flash11enable_sm90INS1_16FlashAttnFwdSm90INS1_25CollectiveMainloopFwdSm90ILi2EN4cute5tupleIJNS5_1CILi1EEES8_S8_EEENS6_IJNS7_ILi192EEENS7_ILi144EEENS7_ILi96EEEEEELi96ENS_6half_tEfNS_4arch4Sm90ELb1ELb0ELb0ELb1ELb0ELb1ELb0ELb0ELb1ELb1ELb0ELb0EEENS1_21CollectiveEpilogueFwdINS6_IJSA_SC_SB_EEES9_SE_SG_Li384ELb1ELb1ELb0ELb0EEENS1_36VarlenDynamicPersistentTileSchedulerILi192ELi144ELi384ELi128ELb0ELb1ELb1ELb1ELb1ELb1EEEEEEEEEvNT_6ParamsE,"ax",@progbits
	.align	128
.text._ZN7cutlass13device_kernelIN5flash11enable_sm90INS1_16FlashAttnFwdSm90INS1_25CollectiveMainloopFwdSm90ILi2EN4cute5tupleIJNS5_1CILi1EEES8_S8_EEENS6_IJNS7_ILi192EEENS7_ILi144EEENS7_ILi96EEEEEELi96ENS_6half_tEfNS_4arch4Sm90ELb1ELb0ELb0ELb1ELb0ELb1ELb0ELb0ELb1ELb1ELb0ELb0EEENS1_21CollectiveEpilogueFwdINS6_IJSA_SC_SB_EEES9_SE_SG_Li384ELb1ELb1ELb0ELb0EEENS1_36VarlenDynamicPersistentTileSchedulerILi192ELi144ELi384ELi128ELb0ELb1ELb1ELb1ELb1ELb1EEEEEEEEEvNT_6ParamsE:
        .type           _ZN7cutlass13device_kernelIN5flash11enable_sm90INS1_16FlashAttnFwdSm90INS1_25CollectiveMainloopFwdSm90ILi2EN4cute5tupleIJNS5_1CILi1EEES8_S8_EEENS6_IJNS7_ILi192EEENS7_ILi144EEENS7_ILi96EEEEEELi96ENS_6half_tEfNS_4arch4Sm90ELb1ELb0ELb0ELb1ELb0ELb1ELb0ELb0ELb1ELb1ELb0ELb0EEENS1_21CollectiveEpilogueFwdINS6_IJSA_SC_SB_EEES9_SE_SG_Li384ELb1ELb1ELb0ELb0EEENS1_36VarlenDynamicPersistentTileSchedulerILi192ELi144ELi384ELi128ELb0ELb1ELb1ELb1ELb1ELb1EEEEEEEEEvNT_6ParamsE,@function
        .size           _ZN7cutlass13device_kernelIN5flash11enable_sm90INS1_16FlashAttnFwdSm90INS1_25CollectiveMainloopFwdSm90ILi2EN4cute5tupleIJNS5_1CILi1EEES8_S8_EEENS6_IJNS7_ILi192EEENS7_ILi144EEENS7_ILi96EEEEEELi96ENS_6half_tEfNS_4arch4Sm90ELb1ELb0ELb0ELb1ELb0ELb1ELb0ELb0ELb1ELb1ELb0ELb0EEENS1_21CollectiveEpilogueFwdINS6_IJSA_SC_SB_EEES9_SE_SG_Li384ELb1ELb1ELb0ELb0EEENS1_36VarlenDynamicPersistentTileSchedulerILi192ELi144ELi384ELi128ELb0ELb1ELb1ELb1ELb1ELb1EEEEEEEEEvNT_6ParamsE,(.L_x_17 - _ZN7cutlass13device_kernelIN5flash11enable_sm90INS1_16FlashAttnFwdSm90INS1_25CollectiveMainloopFwdSm90ILi2EN4cute5tupleIJNS5_1CILi1EEES8_S8_EEENS6_IJNS7_ILi192EEENS7_ILi144EEENS7_ILi96EEEEEELi96ENS_6half_tEfNS_4arch4Sm90ELb1ELb0ELb0ELb1ELb0ELb1ELb0ELb0ELb1ELb1ELb0ELb0EEENS1_21CollectiveEpilogueFwdINS6_IJSA_SC_SB_EEES9_SE_SG_Li384ELb1ELb1ELb0ELb0EEENS1_36VarlenDynamicPersistentTileSchedulerILi192ELi144ELi384ELi128ELb0ELb1ELb1ELb1ELb1ELb1EEEEEEEEEvNT_6ParamsE)
        .other          _ZN7cutlass13device_kernelIN5flash11enable_sm90INS1_16FlashAttnFwdSm90INS1_25CollectiveMainloopFwdSm90ILi2EN4cute5tupleIJNS5_1CILi1EEES8_S8_EEENS6_IJNS7_ILi192EEENS7_ILi144EEENS7_ILi96EEEEEELi96ENS_6half_tEfNS_4arch4Sm90ELb1ELb0ELb0ELb1ELb0ELb1ELb0ELb0ELb1ELb1ELb0ELb0EEENS1_21CollectiveEpilogueFwdINS6_IJSA_SC_SB_EEES9_SE_SG_Li384ELb1ELb1ELb0ELb0EEENS1_36VarlenDynamicPersistentTileSchedulerILi192ELi144ELi384ELi128ELb0ELb1ELb1ELb1ELb1ELb1EEEEEEEEEvNT_6ParamsE,@"STO_CUDA_ENTRY STV_DEFAULT"
_ZN7cutlass13device_kernelIN5flash11enable_sm90INS1_16FlashAttnFwdSm90INS1_25CollectiveMainloopFwdSm90ILi2EN4cute5tupleIJNS5_1CILi1EEES8_S8_EEENS6_IJNS7_ILi192EEENS7_ILi144EEENS7_ILi96EEEEEELi96ENS_6half_tEfNS_4arch4Sm90ELb1ELb0ELb0ELb1ELb0ELb1ELb0ELb0ELb1ELb1ELb0ELb0EEENS1_21CollectiveEpilogueFwdINS6_IJSA_SC_SB_EEES9_SE_SG_Li384ELb1ELb1ELb0ELb0EEENS1_36VarlenDynamicPersistentTileSchedulerILi192ELi144ELi384ELi128ELb0ELb1ELb1ELb1ELb1ELb1EEEEEEEEEvNT_6ParamsE:
[----:B------:R-:W-:Y:S01]  /*0000*/  LDC R1, c[0x0][0x37c] ;  /* 0x0000df00ff017b82 */ /* 0x000fe20000000800 */
[----:B------:R-:W-:Y:S05]  /*0010*/  EXIT ;  /* 0x000000000000794d */ /* 0x000fea0003800000 */
.L_x_8:
        /* <DEDUP_REMOVED lines=14> */
.L_x_17:


//--------------------- .nv.shared.reserved.0     --------------------------
	.section	.nv.shared.reserved.0,"aw",@nobits
	.weak		__nv_reservedSMEM_offset_0_alias
	.size		__nv_reservedSMEM_offset_0_alias, 0, 64
	.other		__nv_reservedSMEM_offset_0_alias,@"STO_CUDA_RESERVED_SHARED STV_DEFAULT"
__nv_reservedSMEM_offset_0_alias:
	.zero		0
	.zero		64


//--------------------- .nv.global                --------------------------
	.section	.nv.global,"aw",@nobits
.nv.global:
	.type		_ZN73_INTERNAL_2fa88d85_37_flash_fwd_hdim96_fp16_packgqa_sm90_cu_49158569_36564cute1_E,@object
	.size		_ZN73_INTERNAL_2fa88d85_37_flash_fwd_hdim96_fp16_packgqa_sm90_cu_49158569_36564cute1_E,(_ZN73_INTERNAL_2fa88d85_37_flash_fwd_hdim96_fp16_packgqa_sm90_cu_49158569_36564cuda3std3__45__cpo6cbeginE - _ZN73_INTERNAL_2fa88d85_37_flash_fwd_hdim96_fp16_packgqa_sm90_cu_49158569_36564cute1_E)
_ZN73_INTERNAL_2fa88d85_37_flash_fwd_hdim96_fp16_packgqa_sm90_cu_49158569_36564cute1_E:
	.zero		1
	.type		_ZN73_INTERNAL_2fa88d85_37_flash_fwd_hdim96_fp16_packgqa_sm90_cu_49158569_36564cuda3std3__45__cpo6cbeginE,@object
	.size		_ZN73_INTERNAL_2fa88d85_37_flash_fwd_hdim96_fp16_packgqa_sm90_cu_49158569_36564cuda3std3__45__cpo6cbeginE,(_ZN73_INTERNAL_2fa88d85_37_flash_fwd_hdim96_fp16_packgqa_sm90_cu_49158569_36564cuda3std3__48in_placeE - _ZN73_INTERNAL_2fa88d85_37_flash_fwd_hdim96_fp16_packgqa_sm90_cu_49158569_36564cuda3std3__45__cpo6cbeginE)
_ZN73_INTERNAL_2fa88d85_37_flash_fwd_hdim96_fp16_packgqa_sm90_cu_49158569_36564cuda3std3__45__cpo6cbeginE:
	.zero		1
	.type		_ZN73_INTERNAL_2fa88d85_37_flash_fwd_hdim96_fp16_packgqa_sm90_cu_49158569_36564cuda3std3__48in_placeE,@object
	.size		_ZN73_INTERNAL_2fa88d85_37_flash_fwd_hdim96_fp16_packgqa_sm90_cu_49158569_36564cuda3std3__48in_placeE,(_ZN73_INTERNAL_2fa88d85_37_flash_fwd_hdim96_fp16_packgqa_sm90_cu_49158569_36564cuda3std6ranges3__45__cpo9iter_moveE - _ZN73_INTERNAL_2fa88d85_37_flash_fwd_hdim96_fp16_packgqa_sm90_cu_49158569_36564cuda3std3__48in_placeE)
_ZN73_INTERNAL_2fa88d85_37_flash_fwd_hdim96_fp16_packgqa_sm90_cu_49158569_36564cuda3std3__48in_placeE:
	.zero		1
	.type		_ZN73_INTERNAL_2fa88d85_37_flash_fwd_hdim96_fp16_packgqa_sm90_cu_49158569_36564cuda3std6ranges3__45__cpo9iter_moveE,@object
	.size		_ZN73_INTERNAL_2fa88d85_37_flash_fwd_hdim96_fp16_packgqa_sm90_cu_49158569_36564cuda3std6ranges3__45__cpo9iter_moveE,(_ZN73_INTERNAL_2fa88d85_37_flash_fwd_hdim96_fp16_packgqa_sm90_cu_49158569_36564cuda3std3__45__cpo5beginE - _ZN73_INTERNAL_2fa88d85_37_flash_fwd_hdim96_fp16_packgqa_sm90_cu_49158569_36564cuda3std6ranges3__45__cpo9iter_moveE)
_ZN73_INTERNAL_2fa88d85_37_flash_fwd_hdim96_fp16_packgqa_sm90_cu_49158569_36564cuda3std6ranges3__45__cpo9iter_moveE:
	.zero		1
	.type		_ZN73_INTERNAL_2fa88d85_37_flash_fwd_hdim96_fp16_packgqa_sm90_cu_49158569_36564cuda3std3__45__cpo5beginE,@object
	.size		_ZN73_INTERNAL_2fa88d85_37_flash_fwd_hdim96_fp16_packgqa_sm90_cu_49158569_36564cuda3std3__45__cpo5beginE,(_ZN73_INTERNAL_2fa88d85_37_flash_fwd_hdim96_fp16_packgqa_sm90_cu_49158569_36564cuda3std3__475_GLOBAL__N__2fa88d85_37_flash_fwd_hdim96_fp16_packgqa_sm90_cu_49158569_36566ignoreE - _ZN73_INTERNAL_2fa88d85_37_flash_fwd_hdim96_fp16_packgqa_sm90_cu_49158569_36564cuda3std3__45__cpo5beginE)
_ZN73_INTERNAL_2fa88d85_37_flash_fwd_hdim96_fp16_packgqa_sm90_cu_49158569_36564cuda3std3__45__cpo5beginE:
	.zero		1
	.type		_ZN73_INTERNAL_2fa88d85_37_flash_fwd_hdim96_fp16_packgqa_sm90_cu_49158569_36564cuda3std3__475_GLOBAL__N__2fa88d85_37_flash_fwd_hdim96_fp16_packgqa_sm90_cu_49158569_36566ignoreE,@object
	.size		_ZN73_INTERNAL_2fa88d85_37_flash_fwd_hdim96_fp16_packgqa_sm90_cu_49158569_36564cuda3std3__475_GLOBAL__N__2fa88d85_37_flash_fwd_hdim96_fp16_packgqa_sm90_cu_49158569_36566ignoreE,(_ZN73_INTERNAL_2fa88d85_37_flash_fwd_hdim96_fp16_packgqa_sm90_cu_49158569_36564cute7productE - _ZN73_INTERNAL_2fa88d85_37_flash_fwd_hdim96_fp16_packgqa_sm90_cu_49158569_36564cuda3std3__475_GLOBAL__N__2fa88d85_37_flash_fwd_hdim96_fp16_packgqa_sm90_cu_49158569_36566ignoreE)
_ZN73_INTERNAL_2fa88d85_37_flash_fwd_hdim96_fp16_packgqa_sm90_cu_49158569_36564cuda3std3__475_GLOBAL__N__2fa88d85_37_flash_fwd_hdim96_fp16_packgqa_sm90_cu_49158569_36566ignoreE:
	.zero		1
	.type		_ZN73_INTERNAL_2fa88d85_37_flash_fwd_hdim96_fp16_packgqa_sm90_cu_49158569_36564cute7productE,@object
	.size		_ZN73_INTERNAL_2fa88d85_37_flash_fwd_hdim96_fp16_packgqa_sm90_cu_49158569_36564cute7productE,(_ZN73_INTERNAL_2fa88d85_37_flash_fwd_hdim96_fp16_packgqa_sm90_cu_49158569_36564cuda3std3__45__cpo3endE - _ZN73_INTERNAL_2fa88d85_37_flash_fwd_hdim96_fp16_packgqa_sm90_cu_49158569_36564cute7productE)
_ZN73_INTERNAL_2fa88d85_37_flash_fwd_hdim96_fp16_packgqa_sm90_cu_49158569_36564cute7productE:
	.zero		1
	.type		_ZN73_INTERNAL_2fa88d85_37_flash_fwd_hdim96_fp16_packgqa_sm90_cu_49158569_36564cuda3std3__45__cpo3endE,@object
	.size		_ZN73_INTERNAL_2fa88d85_37_flash_fwd_hdim96_fp16_packgqa_sm90_cu_49158569_36564cuda3std3__45__cpo3endE,(_ZN73_INTERNAL_2fa88d85_37_flash_fwd_hdim96_fp16_packgqa_sm90_cu_49158569_36564cuda3std3__419piecewise_constructE - _ZN73_INTERNAL_2fa88d85_37_flash_fwd_hdim96_fp16_packgqa_sm90_cu_49158569_36564cuda3std3__45__cpo3endE)
_ZN73_INTERNAL_2fa88d85_37_flash_fwd_hdim96_fp16_packgqa_sm90_cu_49158569_36564cuda3std3__45__cpo3endE:
	.zero		1
	.type		_ZN73_INTERNAL_2fa88d85_37_flash_fwd_hdim96_fp16_packgqa_sm90_cu_49158569_36564cuda3std3__419piecewise_constructE,@object
	.size		_ZN73_INTERNAL_2fa88d85_37_flash_fwd_hdim96_fp16_packgqa_sm90_cu_49158569_36564cuda3std3__419piecewise_constructE,(_ZN73_INTERNAL_2fa88d85_37_flash_fwd_hdim96_fp16_packgqa_sm90_cu_49158569_36564cuda3std3__45__cpo4cendE - _ZN73_INTERNAL_2fa88d85_37_flash_fwd_hdim96_fp16_packgqa_sm90_cu_49158569_36564cuda3std3__419piecewise_constructE)
_ZN73_INTERNAL_2fa88d85_37_flash_fwd_hdim96_fp16_packgqa_sm90_cu_49158569_36564cuda3std3__419piecewise_constructE:
	.zero		1
	.type		_ZN73_INTERNAL_2fa88d85_37_flash_fwd_hdim96_fp16_packgqa_sm90_cu_49158569_36564cuda3std3__45__cpo4cendE,@object
	.size		_ZN73_INTERNAL_2fa88d85_37_flash_fwd_hdim96_fp16_packgqa_sm90_cu_49158569_36564cuda3std3__45__cpo4cendE,(_ZN73_INTERNAL_2fa88d85_37_flash_fwd_hdim96_fp16_packgqa_sm90_cu_49158569_36564cuda3std6ranges3__45__cpo4swapE - _ZN73_INTERNAL_2fa88d85_37_flash_fwd_hdim96_fp16_packgqa_sm90_cu_49158569_36564cuda3std3__45__cpo4cendE)
_ZN73_INTERNAL_2fa88d85_37_flash_fwd_hdim96_fp16_packgqa_sm90_cu_49158569_36564cuda3std3__45__cpo4cendE:
	.zero		1
	.type		_ZN73_INTERNAL_2fa88d85_37_flash_fwd_hdim96_fp16_packgqa_sm90_cu_49158569_36564cuda3std6ranges3__45__cpo4swapE,@object
	.size		_ZN73_INTERNAL_2fa88d85_37_flash_fwd_hdim96_fp16_packgqa_sm90_cu_49158569_36564cuda3std6ranges3__45__cpo4swapE,(.L_7 - _ZN73_INTERNAL_2fa88d85_37_flash_fwd_hdim96_fp16_packgqa_sm90_cu_49158569_36564cuda3std6ranges3__45__cpo4swapE)
_ZN73_INTERNAL_2fa88d85_37_flash_fwd_hdim96_fp16_packgqa_sm90_cu_49158569_36564cuda3std6ranges3__45__cpo4swapE:
	.zero		1
.L_7:


//--------------------- .nv.constant0._ZN7cutlass13device_kernelIN5flash11enable_sm90INS1_16FlashAttnFwdSm90INS1_25CollectiveMainloopFwdSm90ILi2EN4cute5tupleIJNS5_1CILi1EEES8_S8_EEENS6_IJNS7_ILi192EEENS7_ILi144EEENS7_ILi96EEEEEELi96ENS_6half_tEfNS_4arch4Sm90ELb0ELb0ELb0ELb0ELb0ELb0ELb0ELb0ELb1ELb1ELb0ELb0EEENS1_21CollectiveEpilogueFwdINS6_IJSA_SC_SB_EEES9_SE_SG_Li384ELb0ELb1ELb0ELb0EEENS1_29StaticPersistentTileSchedulerILb0EEEEEEEEEvNT_6ParamsE --------------------------
	.section	.nv.constant0._ZN7cutlass13device_kernelIN5flash11enable_sm90INS1_16FlashAttnFwdSm90INS1_25CollectiveMainloopFwdSm90ILi2EN4cute5tupleIJNS5_1CILi1EEES8_S8_EEENS6_IJNS7_ILi192EEENS7_ILi144EEENS7_ILi96EEEEEELi96ENS_6half_tEfNS_4arch4Sm90ELb0ELb0ELb0ELb0ELb0ELb0ELb0ELb0ELb1ELb1ELb0ELb0EEENS1_21CollectiveEpilogueFwdINS6_IJSA_SC_SB_EEES9_SE_SG_Li384ELb0ELb1ELb0ELb0EEENS1_29StaticPersistentTileSchedulerILb0EEEEEEEEEvNT_6ParamsE,"a",@progbits
	.sectionflags	@""
	.align	4
.nv.constant0._ZN7cutlass13device_kernelIN5flash11enable_sm90INS1_16FlashAttnFwdSm90INS1_25CollectiveMainloopFwdSm90ILi2EN4cute5tupleIJNS5_1CILi1EEES8_S8_EEENS6_IJNS7_ILi192EEENS7_ILi144EEENS7_ILi96EEEEEELi96ENS_6half_tEfNS_4arch4Sm90ELb0ELb0ELb0ELb0ELb0ELb0ELb0ELb0ELb1ELb1ELb0ELb0EEENS1_21CollectiveEpilogueFwdINS6_IJSA_SC_SB_EEES9_SE_SG_Li384ELb0ELb1ELb0ELb0EEENS1_29StaticPersistentTileSchedulerILb0EEEEEEEEEvNT_6ParamsE:
	.zero		3456


//--------------------- .nv.constant0._ZN7cutlass13device_kernelIN5flash11enable_sm90INS1_16FlashAttnFwdSm90INS1_25CollectiveMainloopFwdSm90ILi2EN4cute5tupleIJNS5_1CILi1EEES8_S8_EEENS6_IJNS7_ILi192EEENS7_ILi144EEENS7_ILi96EEEEEELi96ENS_6half_tEfNS_4arch4Sm90ELb0ELb0ELb0ELb1ELb0ELb0ELb0ELb0ELb1ELb1ELb0ELb0EEENS1_21CollectiveEpilogueFwdINS6_IJSA_SC_SB_EEES9_SE_SG_Li384ELb1ELb1ELb0ELb0EEENS1_36VarlenDynamicPersistentTileSchedulerILi192ELi144ELi384ELi128ELb0ELb1ELb1ELb0ELb1ELb1EEEEEEEEEvNT_6ParamsE --------------------------
	.section	.nv.constant0._ZN7cutlass13device_kernelIN5flash11enable_sm90INS1_16FlashAttnFwdSm90INS1_25CollectiveMainloopFwdSm90ILi2EN4cute5tupleIJNS5_1CILi1EEES8_S8_EEENS6_IJNS7_ILi192EEENS7_ILi144EEENS7_ILi96EEEEEELi96ENS_6half_tEfNS_4arch4Sm90ELb0ELb0ELb0ELb1ELb0ELb0ELb0ELb0ELb1ELb1ELb0ELb0EEENS1_21CollectiveEpilogueFwdINS6_IJSA_SC_SB_EEES9_SE_SG_Li384ELb1ELb1ELb0ELb0EEENS1_36VarlenDynamicPersistentTileSchedulerILi192ELi144ELi384ELi128ELb0ELb1ELb1ELb0ELb1ELb1EEEEEEEEEvNT_6ParamsE,"a",@progbits
	.sectionflags	@""
	.align	4
.nv.constant0._ZN7cutlass13device_kernelIN5flash11enable_sm90INS1_16FlashAttnFwdSm90INS1_25CollectiveMainloopFwdSm90ILi2EN4cute5tupleIJNS5_1CILi1EEES8_S8_EEENS6_IJNS7_ILi192EEENS7_ILi144EEENS7_ILi96EEEEEELi96ENS_6half_tEfNS_4arch4Sm90ELb0ELb0ELb0ELb1ELb0ELb0ELb0ELb0ELb1ELb1ELb0ELb0EEENS1_21CollectiveEpilogueFwdINS6_IJSA_SC_SB_EEES9_SE_SG_Li384ELb1ELb1ELb0ELb0EEENS1_36VarlenDynamicPersistentTileSchedulerILi192ELi144ELi384ELi128ELb0ELb1ELb1ELb0ELb1ELb1EEEEEEEEEvNT_6ParamsE:
	.zero		3584


//--------------------- .nv.constant0._ZN7cutlass13device_kernelIN5flash11enable_sm90INS1_16FlashAttnFwdSm90INS1_25CollectiveMainloopFwdSm90ILi2EN4cute5tupleIJNS5_1CILi1EEES8_S8_EEENS6_IJNS7_ILi192EEENS7_ILi144EEENS7_ILi96EEEEEELi96ENS_6half_tEfNS_4arch4Sm90ELb0ELb0ELb0ELb1ELb0ELb1ELb0ELb0ELb1ELb1ELb0ELb0EEENS1_21CollectiveEpilogueFwdINS6_IJSA_SC_SB_EEES9_SE_SG_Li384ELb1ELb1ELb0ELb0EEENS1_36VarlenDynamicPersistentTileSchedulerILi192ELi144ELi384ELi128ELb0ELb1ELb1ELb0ELb1ELb1EEEEEEEEEvNT_6ParamsE --------------------------
	.section	.nv.constant0._ZN7cutlass13device_kernelIN5flash11enable_sm90INS1_16FlashAttnFwdSm90INS1_25CollectiveMainloopFwdSm90ILi2EN4cute5tupleIJNS5_1CILi1EEES8_S8_EEENS6_IJNS7_ILi192EEENS7_ILi144EEENS7_ILi96EEEEEELi96ENS_6half_tEfNS_4arch4Sm90ELb0ELb0ELb0ELb1ELb0ELb1ELb0ELb0ELb1ELb1ELb0ELb0EEENS1_21CollectiveEpilogueFwdINS6_IJSA_SC_SB_EEES9_SE_SG_Li384ELb1ELb1ELb0ELb0EEENS1_36VarlenDynamicPersistentTileSchedulerILi192ELi144ELi384ELi128ELb0ELb1ELb1ELb0ELb1ELb1EEEEEEEEEvNT_6ParamsE,"a",@progbits
	.sectionflags	@""
	.align	4
.nv.constant0._ZN7cutlass13device_kernelIN5flash11enable_sm90INS1_16FlashAttnFwdSm90INS1_25CollectiveMainloopFwdSm90ILi2EN4cute5tupleIJNS5_1CILi1EEES8_S8_EEENS6_IJNS7_ILi192EEENS7_ILi144EEENS7_ILi96EEEEEELi96ENS_6half_tEfNS_4arch4Sm90ELb0ELb0ELb0ELb1ELb0ELb1ELb0ELb0ELb1ELb1ELb0ELb0EEENS1_21CollectiveEpilogueFwdINS6_IJSA_SC_SB_EEES9_SE_SG_Li384ELb1ELb1ELb0ELb0EEENS1_36VarlenDynamicPersistentTileSchedulerILi192ELi144ELi384ELi128ELb0ELb1ELb1ELb0ELb1ELb1EEEEEEEEEvNT_6ParamsE:
	.zero		3584


//--------------------- .nv.constant0._ZN7cutlass13device_kernelIN5flash11enable_sm90INS1_16FlashAttnFwdSm90INS1_25CollectiveMainloopFwdSm90ILi2EN4cute5tupleIJNS5_1CILi1EEES8_S8_EEENS6_IJNS7_ILi192EEENS7_ILi128EEENS7_ILi96EEEEEELi96ENS_6half_tEfNS_4arch4Sm90ELb0ELb1ELb0ELb0ELb0ELb0ELb0ELb0ELb1ELb1ELb0ELb0EEENS1_21CollectiveEpilogueFwdINS6_IJSA_SC_SB_EEES9_SE_SG_Li384ELb0ELb1ELb0ELb0EEENS1_30DynamicPersistentTileSchedulerILi384ELi128ELb0ELb1ELb1EEEEEEEEEvNT_6ParamsE --------------------------
	.section	.nv.constant0._ZN7cutlass13device_kernelIN5flash11enable_sm90INS1_16FlashAttnFwdSm90INS1_25CollectiveMainloopFwdSm90ILi2EN4cute5tupleIJNS5_1CILi1EEES8_S8_EEENS6_IJNS7_ILi192EEENS7_ILi128EEENS7_ILi96EEEEEELi96ENS_6half_tEfNS_4arch4Sm90ELb0ELb1ELb0ELb0ELb0ELb0ELb0ELb0ELb1ELb1ELb0ELb0EEENS1_21CollectiveEpilogueFwdINS6_IJSA_SC_SB_EEES9_SE_SG_Li384ELb0ELb1ELb0ELb0EEENS1_30DynamicPersistentTileSchedulerILi384ELi128ELb0ELb1ELb1EEEEEEEEEvNT_6ParamsE,"a",@progbits
	.sectionflags	@""
	.align	4
.nv.constant0._ZN7cutlass13device_kernelIN5flash11enable_sm90INS1_16FlashAttnFwdSm90INS1_25CollectiveMainloopFwdSm90ILi2EN4cute5tupleIJNS5_1CILi1EEES8_S8_EEENS6_IJNS7_ILi192EEENS7_ILi128EEENS7_ILi96EEEEEELi96ENS_6half_tEfNS_4arch4Sm90ELb0ELb1ELb0ELb0ELb0ELb0ELb0ELb0ELb1ELb1ELb0ELb0EEENS1_21CollectiveEpilogueFwdINS6_IJSA_SC_SB_EEES9_SE_SG_Li384ELb0ELb1ELb0ELb0EEENS1_30DynamicPersistentTileSchedulerILi384ELi128ELb0ELb1ELb1EEEEEEEEEvNT_6ParamsE:
	.zero		3584


//--------------------- .nv.constant0._ZN7cutlass13device_kernelIN5flash11enable_sm90INS1_16FlashAttnFwdSm90INS1_25CollectiveMainloopFwdSm90ILi2EN4cute5tupleIJNS5_1CILi1EEES8_S8_EEENS6_IJNS7_ILi192EEENS7_ILi128EEENS7_ILi96EEEEEELi96ENS_6half_tEfNS_4arch4Sm90ELb0ELb1ELb0ELb1ELb0ELb0ELb0ELb0ELb1ELb1ELb0ELb0EEENS1_21CollectiveEpilogueFwdINS6_IJSA_SC_SB_EEES9_SE_SG_Li384ELb1ELb1ELb0ELb0EEENS1_36VarlenDynamicPersistentTileSchedulerILi192ELi128ELi384ELi128ELb0ELb1ELb1ELb1ELb0ELb1EEEEEEEEEvNT_6ParamsE --------------------------
	.section	.nv.constant0._ZN7cutlass13device_kernelIN5flash11enable_sm90INS1_16FlashAttnFwdSm90INS1_25CollectiveMainloopFwdSm90ILi2EN4cute5tupleIJNS5_1CILi1EEES8_S8_EEENS6_IJNS7_ILi192EEENS7_ILi128EEENS7_ILi96EEEEEELi96ENS_6half_tEfNS_4arch4Sm90ELb0ELb1ELb0ELb1ELb0ELb0ELb0ELb0ELb1ELb1ELb0ELb0EEENS1_21CollectiveEpilogueFwdINS6_IJSA_SC_SB_EEES9_SE_SG_Li384ELb1ELb1ELb0ELb0EEENS1_36VarlenDynamicPersistentTileSchedulerILi192ELi128ELi384ELi128ELb0ELb1ELb1ELb1ELb0ELb1EEEEEEEEEvNT_6ParamsE,"a",@progbits
	.sectionflags	@""
	.align	4
.nv.constant0._ZN7cutlass13device_kernelIN5flash11enable_sm90INS1_16FlashAttnFwdSm90INS1_25CollectiveMainloopFwdSm90ILi2EN4cute5tupleIJNS5_1CILi1EEES8_S8_EEENS6_IJNS7_ILi192EEENS7_ILi128EEENS7_ILi96EEEEEELi96ENS_6half_tEfNS_4arch4Sm90ELb0ELb1ELb0ELb1ELb0ELb0ELb0ELb0ELb1ELb1ELb0ELb0EEENS1_21CollectiveEpilogueFwdINS6_IJSA_SC_SB_EEES9_SE_SG_Li384ELb1ELb1ELb0ELb0EEENS1_36VarlenDynamicPersistentTileSchedulerILi192ELi128ELi384ELi128ELb0ELb1ELb1ELb1ELb0ELb1EEEEEEEEEvNT_6ParamsE:
	.zero		3584


//--------------------- .nv.constant0._ZN7cutlass13device_kernelIN5flash11enable_sm90INS1_16FlashAttnFwdSm90INS1_25CollectiveMainloopFwdSm90ILi2EN4cute5tupleIJNS5_1CILi1EEES8_S8_EEENS6_IJNS7_ILi192EEENS7_ILi128EEENS7_ILi96EEEEEELi96ENS_6half_tEfNS_4arch4Sm90ELb0ELb1ELb0ELb1ELb0ELb1ELb0ELb0ELb1ELb1ELb0ELb0EEENS1_21CollectiveEpilogueFwdINS6_IJSA_SC_SB_EEES9_SE_SG_Li384ELb1ELb1ELb0ELb0EEENS1_36VarlenDynamicPersistentTileSchedulerILi192ELi128ELi384ELi128ELb0ELb1ELb1ELb1ELb0ELb1EEEEEEEEEvNT_6ParamsE --------------------------
	.section	.nv.constant0._ZN7cutlass13device_kernelIN5flash11enable_sm90INS1_16FlashAttnFwdSm90INS1_25CollectiveMainloopFwdSm90ILi2EN4cute5tupleIJNS5_1CILi1EEES8_S8_EEENS6_IJNS7_ILi192EEENS7_ILi128EEENS7_ILi96EEEEEELi96ENS_6half_tEfNS_4arch4Sm90ELb0ELb1ELb0ELb1ELb0ELb1ELb0ELb0ELb1ELb1ELb0ELb0EEENS1_21CollectiveEpilogueFwdINS6_IJSA_SC_SB_EEES9_SE_SG_Li384ELb1ELb1ELb0ELb0EEENS1_36VarlenDynamicPersistentTileSchedulerILi192ELi128ELi384ELi128ELb0ELb1ELb1ELb1ELb0ELb1EEEEEEEEEvNT_6ParamsE,"a",@progbits
	.sectionflags	@""
	.align	4
.nv.constant0._ZN7cutlass13device_kernelIN5flash11enable_sm90INS1_16FlashAttnFwdSm90INS1_25CollectiveMainloopFwdSm90ILi2EN4cute5tupleIJNS5_1CILi1EEES8_S8_EEENS6_IJNS7_ILi192EEENS7_ILi128EEENS7_ILi96EEEEEELi96ENS_6half_tEfNS_4arch4Sm90ELb0ELb1ELb0ELb1ELb0ELb1ELb0ELb0ELb1ELb1ELb0ELb0EEENS1_21CollectiveEpilogueFwdINS6_IJSA_SC_SB_EEES9_SE_SG_Li384ELb1ELb1ELb0ELb0EEENS1_36VarlenDynamicPersistentTileSchedulerILi192ELi128ELi384ELi128ELb0ELb1ELb1ELb1ELb0ELb1EEEEEEEEEvNT_6ParamsE:
	.zero		3584


//--------------------- .nv.constant0._ZN7cutlass13device_kernelIN5flash11enable_sm90INS1_16FlashAttnFwdSm90INS1_25CollectiveMainloopFwdSm90ILi2EN4cute5tupleIJNS5_1CILi1EEES8_S8_EEENS6_IJNS7_ILi192EEENS7_ILi144EEENS7_ILi96EEEEEELi96ENS_6half_tEfNS_4arch4Sm90ELb1ELb0ELb0ELb0ELb0ELb0ELb0ELb0ELb1ELb1ELb0ELb0EEENS1_21CollectiveEpilogueFwdINS6_IJSA_SC_SB_EEES9_SE_SG_Li384ELb0ELb1ELb0ELb0EEENS1_30DynamicPersistentTileSchedulerILi384ELi128ELb0ELb1ELb1EEEEEEEEEvNT_6ParamsE --------------------------
	.section	.nv.constant0._ZN7cutlass13device_kernelIN5flash11enable_sm90INS1_16FlashAttnFwdSm90INS1_25CollectiveMainloopFwdSm90ILi2EN4cute5tupleIJNS5_1CILi1EEES8_S8_EEENS6_IJNS7_ILi192EEENS7_ILi144EEENS7_ILi96EEEEEELi96ENS_6half_tEfNS_4arch4Sm90ELb1ELb0ELb0ELb0ELb0ELb0ELb0ELb0ELb1ELb1ELb0ELb0EEENS1_21CollectiveEpilogueFwdINS6_IJSA_SC_SB_EEES9_SE_SG_Li384ELb0ELb1ELb0ELb0EEENS1_30DynamicPersistentTileSchedulerILi384ELi128ELb0ELb1ELb1EEEEEEEEEvNT_6ParamsE,"a",@progbits
	.sectionflags	@""
	.align	4
.nv.constant0._ZN7cutlass13device_kernelIN5flash11enable_sm90INS1_16FlashAttnFwdSm90INS1_25CollectiveMainloopFwdSm90ILi2EN4cute5tupleIJNS5_1CILi1EEES8_S8_EEENS6_IJNS7_ILi192EEENS7_ILi144EEENS7_ILi96EEEEEELi96ENS_6half_tEfNS_4arch4Sm90ELb1ELb0ELb0ELb0ELb0ELb0ELb0ELb0ELb1ELb1ELb0ELb0EEENS1_21CollectiveEpilogueFwdINS6_IJSA_SC_SB_EEES9_SE_SG_Li384ELb0ELb1ELb0ELb0EEENS1_30DynamicPersistentTileSchedulerILi384ELi128ELb0ELb1ELb1EEEEEEEEEvNT_6ParamsE:
	.zero		3584


//--------------------- .nv.constant0._ZN7cutlass13device_kernelIN5flash11enable_sm90INS1_16FlashAttnFwdSm90INS1_25CollectiveMainloopFwdSm90ILi2EN4cute5tupleIJNS5_1CILi1EEES8_S8_EEENS6_IJNS7_ILi192EEENS7_ILi144EEENS7_ILi96EEEEEELi96ENS_6half_tEfNS_4arch4Sm90ELb1ELb0ELb0ELb1ELb0ELb0ELb0ELb0ELb1ELb1ELb0ELb0EEENS1_21CollectiveEpilogueFwdINS6_IJSA_SC_SB_EEES9_SE_SG_Li384ELb1ELb1ELb0ELb0EEENS1_36VarlenDynamicPersistentTileSchedulerILi192ELi144ELi384ELi128ELb0ELb1ELb1ELb1ELb1ELb1EEEEEEEEEvNT_6ParamsE --------------------------
	.section	.nv.constant0._ZN7cutlass13device_kernelIN5flash11enable_sm90INS1_16FlashAttnFwdSm90INS1_25CollectiveMainloopFwdSm90ILi2EN4cute5tupleIJNS5_1CILi1EEES8_S8_EEENS6_IJNS7_ILi192EEENS7_ILi144EEENS7_ILi96EEEEEELi96ENS_6half_tEfNS_4arch4Sm90ELb1ELb0ELb0ELb1ELb0ELb0ELb0ELb0ELb1ELb1ELb0ELb0EEENS1_21CollectiveEpilogueFwdINS6_IJSA_SC_SB_EEES9_SE_SG_Li384ELb1ELb1ELb0ELb0EEENS1_36VarlenDynamicPersistentTileSchedulerILi192ELi144ELi384ELi128ELb0ELb1ELb1ELb1ELb1ELb1EEEEEEEEEvNT_6ParamsE,"a",@progbits
	.sectionflags	@""
	.align	4
.nv.constant0._ZN7cutlass13device_kernelIN5flash11enable_sm90INS1_16FlashAttnFwdSm90INS1_25CollectiveMainloopFwdSm90ILi2EN4cute5tupleIJNS5_1CILi1EEES8_S8_EEENS6_IJNS7_ILi192EEENS7_ILi144EEENS7_ILi96EEEEEELi96ENS_6half_tEfNS_4arch4Sm90ELb1ELb0ELb0ELb1ELb0ELb0ELb0ELb0ELb1ELb1ELb0ELb0EEENS1_21CollectiveEpilogueFwdINS6_IJSA_SC_SB_EEES9_SE_SG_Li384ELb1ELb1ELb0ELb0EEENS1_36VarlenDynamicPersistentTileSchedulerILi192ELi144ELi384ELi128ELb0ELb1ELb1ELb1ELb1ELb1EEEEEEEEEvNT_6ParamsE:
	.zero		3584


//--------------------- .nv.constant0._ZN7cutlass13device_kernelIN5flash11enable_sm90INS1_16FlashAttnFwdSm90INS1_25CollectiveMainloopFwdSm90ILi2EN4cute5tupleIJNS5_1CILi1EEES8_S8_EEENS6_IJNS7_ILi192EEENS7_ILi144EEENS7_ILi96EEEEEELi96ENS_6half_tEfNS_4arch4Sm90ELb1ELb0ELb0ELb1ELb0ELb1ELb0ELb0ELb1ELb1ELb0ELb0EEENS1_21CollectiveEpilogueFwdINS6_IJSA_SC_SB_EEES9_SE_SG_Li384ELb1ELb1ELb0ELb0EEENS1_36VarlenDynamicPersistentTileSchedulerILi192ELi144ELi384ELi128ELb0ELb1ELb1ELb1ELb1ELb1EEEEEEEEEvNT_6ParamsE --------------------------
	.section	.nv.constant0._ZN7cutlass13device_kernelIN5flash11enable_sm90INS1_16FlashAttnFwdSm90INS1_25CollectiveMainloopFwdSm90ILi2EN4cute5tupleIJNS5_1CILi1EEES8_S8_EEENS6_IJNS7_ILi192EEENS7_ILi144EEENS7_ILi96EEEEEELi96ENS_6half_tEfNS_4arch4Sm90ELb1ELb0ELb0ELb1ELb0ELb1ELb0ELb0ELb1ELb1ELb0ELb0EEENS1_21CollectiveEpilogueFwdINS6_IJSA_SC_SB_EEES9_SE_SG_Li384ELb1ELb1ELb0ELb0EEENS1_36VarlenDynamicPersistentTileSchedulerILi192ELi144ELi384ELi128ELb0ELb1ELb1ELb1ELb1ELb1EEEEEEEEEvNT_6ParamsE,"a",@progbits
	.sectionflags	@""
	.align	4
.nv.constant0._ZN7cutlass13device_kernelIN5flash11enable_sm90INS1_16FlashAttnFwdSm90INS1_25CollectiveMainloopFwdSm90ILi2EN4cute5tupleIJNS5_1CILi1EEES8_S8_EEENS6_IJNS7_ILi192EEENS7_ILi144EEENS7_ILi96EEEEEELi96ENS_6half_tEfNS_4arch4Sm90ELb1ELb0ELb0ELb1ELb0ELb1ELb0ELb0ELb1ELb1ELb0ELb0EEENS1_21CollectiveEpilogueFwdINS6_IJSA_SC_SB_EEES9_SE_SG_Li384ELb1ELb1ELb0ELb0EEENS1_36VarlenDynamicPersistentTileSchedulerILi192ELi144ELi384ELi128ELb0ELb1ELb1ELb1ELb1ELb1EEEEEEEEEvNT_6ParamsE:
	.zero		3584


//--------------------- SYMBOLS --------------------------

	.type		.nv.reservedSmem.offset0,@object
	.size		.nv.reservedSmem.offset0,0x4
